//
// Generated by NVIDIA NVVM Compiler
//
// Compiler Build ID: CL-36424714
// Cuda compilation tools, release 13.0, V13.0.88
// Based on NVVM 20.0.0
//

.version 9.0
.target sm_100
.address_size 64

	// .globl	_Z14gridloopsearchPdPjm
.const .align 8 .b8 c_dd[240];
.const .align 4 .b8 s[40];
.const .align 8 .b8 c_c[800];
.const .align 8 .b8 c_d[80];
.const .align 8 .b8 c_ey[80];
.const .align 8 .f64 c_kk;
.global .align 4 .u32 pnts;

.visible .entry _Z14gridloopsearchPdPjm(
	.param .u64 .ptr .align 1 _Z14gridloopsearchPdPjm_param_0,
	.param .u64 .ptr .align 1 _Z14gridloopsearchPdPjm_param_1,
	.param .u64 _Z14gridloopsearchPdPjm_param_2
)
{
	.reg .pred 	%p<31>;
	.reg .b32 	%r<67>;
	.reg .b64 	%rd<127>;
	.reg .b64 	%fd<310>;

	ld.param.u64 	%rd70, [_Z14gridloopsearchPdPjm_param_1];
	ld.param.u64 	%rd71, [_Z14gridloopsearchPdPjm_param_2];
	mov.u32 	%r10, %ctaid.y;
	mov.u32 	%r11, %ntid.y;
	mov.u32 	%r12, %ctaid.x;
	mov.u32 	%r13, %ntid.x;
	mul.wide.u32 	%rd72, %r12, %r13;
	mov.u32 	%r14, %tid.x;
	mad.lo.s32 	%r15, %r10, %r11, %r14;
	cvt.u64.u32 	%rd73, %r15;
	add.s64 	%rd1, %rd72, %rd73;
	setp.ge.u64 	%p1, %rd1, %rd71;
	@%p1 bra 	$L__BB0_33;
	ld.const.f64 	%fd1, [c_ey+8];
	ld.const.f64 	%fd2, [c_ey+16];
	ld.const.f64 	%fd3, [c_ey+24];
	ld.const.f64 	%fd4, [c_ey+32];
	ld.const.f64 	%fd5, [c_ey+40];
	ld.const.f64 	%fd6, [c_ey+48];
	ld.const.f64 	%fd7, [c_ey+56];
	ld.const.f64 	%fd8, [c_ey+64];
	ld.const.f64 	%fd9, [c_ey+72];
	ld.const.s32 	%rd2, [s+36];
	or.b64  	%rd74, %rd1, %rd2;
	and.b64  	%rd75, %rd74, -4294967296;
	setp.ne.s64 	%p2, %rd75, 0;
	@%p2 bra 	$L__BB0_3;
	cvt.u32.u64 	%r16, %rd2;
	cvt.u32.u64 	%r17, %rd1;
	div.u32 	%r18, %r17, %r16;
	mul.lo.s32 	%r19, %r18, %r16;
	sub.s32 	%r20, %r17, %r19;
	cvt.u64.u32 	%rd108, %r18;
	cvt.u64.u32 	%rd109, %r20;
	bra.uni 	$L__BB0_4;
$L__BB0_3:
	div.u64 	%rd108, %rd1, %rd2;
	mul.lo.s64 	%rd76, %rd108, %rd2;
	sub.s64 	%rd109, %rd1, %rd76;
$L__BB0_4:
	cvt.u32.u64 	%r1, %rd109;
	ld.const.s32 	%rd9, [s+32];
	or.b64  	%rd77, %rd108, %rd9;
	and.b64  	%rd78, %rd77, -4294967296;
	setp.ne.s64 	%p3, %rd78, 0;
	@%p3 bra 	$L__BB0_6;
	cvt.u32.u64 	%r21, %rd9;
	cvt.u32.u64 	%r22, %rd108;
	div.u32 	%r23, %r22, %r21;
	mul.lo.s32 	%r24, %r23, %r21;
	sub.s32 	%r25, %r22, %r24;
	cvt.u64.u32 	%rd110, %r23;
	cvt.u64.u32 	%rd111, %r25;
	bra.uni 	$L__BB0_7;
$L__BB0_6:
	div.u64 	%rd110, %rd108, %rd9;
	mul.lo.s64 	%rd79, %rd110, %rd9;
	sub.s64 	%rd111, %rd108, %rd79;
$L__BB0_7:
	cvt.u32.u64 	%r2, %rd111;
	ld.const.s32 	%rd16, [s+28];
	or.b64  	%rd80, %rd110, %rd16;
	and.b64  	%rd81, %rd80, -4294967296;
	setp.ne.s64 	%p4, %rd81, 0;
	@%p4 bra 	$L__BB0_9;
	cvt.u32.u64 	%r26, %rd16;
	cvt.u32.u64 	%r27, %rd110;
	div.u32 	%r28, %r27, %r26;
	mul.lo.s32 	%r29, %r28, %r26;
	sub.s32 	%r30, %r27, %r29;
	cvt.u64.u32 	%rd112, %r28;
	cvt.u64.u32 	%rd113, %r30;
	bra.uni 	$L__BB0_10;
$L__BB0_9:
	div.u64 	%rd112, %rd110, %rd16;
	mul.lo.s64 	%rd82, %rd112, %rd16;
	sub.s64 	%rd113, %rd110, %rd82;
$L__BB0_10:
	cvt.u32.u64 	%r3, %rd113;
	ld.const.s32 	%rd23, [s+24];
	or.b64  	%rd83, %rd112, %rd23;
	and.b64  	%rd84, %rd83, -4294967296;
	setp.ne.s64 	%p5, %rd84, 0;
	@%p5 bra 	$L__BB0_12;
	cvt.u32.u64 	%r31, %rd23;
	cvt.u32.u64 	%r32, %rd112;
	div.u32 	%r33, %r32, %r31;
	mul.lo.s32 	%r34, %r33, %r31;
	sub.s32 	%r35, %r32, %r34;
	cvt.u64.u32 	%rd114, %r33;
	cvt.u64.u32 	%rd115, %r35;
	bra.uni 	$L__BB0_13;
$L__BB0_12:
	div.u64 	%rd114, %rd112, %rd23;
	mul.lo.s64 	%rd85, %rd114, %rd23;
	sub.s64 	%rd115, %rd112, %rd85;
$L__BB0_13:
	cvt.u32.u64 	%r4, %rd115;
	ld.const.s32 	%rd30, [s+20];
	or.b64  	%rd86, %rd114, %rd30;
	and.b64  	%rd87, %rd86, -4294967296;
	setp.ne.s64 	%p6, %rd87, 0;
	@%p6 bra 	$L__BB0_15;
	cvt.u32.u64 	%r36, %rd30;
	cvt.u32.u64 	%r37, %rd114;
	div.u32 	%r38, %r37, %r36;
	mul.lo.s32 	%r39, %r38, %r36;
	sub.s32 	%r40, %r37, %r39;
	cvt.u64.u32 	%rd116, %r38;
	cvt.u64.u32 	%rd117, %r40;
	bra.uni 	$L__BB0_16;
$L__BB0_15:
	div.u64 	%rd116, %rd114, %rd30;
	mul.lo.s64 	%rd88, %rd116, %rd30;
	sub.s64 	%rd117, %rd114, %rd88;
$L__BB0_16:
	cvt.u32.u64 	%r5, %rd117;
	ld.const.s32 	%rd37, [s+16];
	or.b64  	%rd89, %rd116, %rd37;
	and.b64  	%rd90, %rd89, -4294967296;
	setp.ne.s64 	%p7, %rd90, 0;
	@%p7 bra 	$L__BB0_18;
	cvt.u32.u64 	%r41, %rd37;
	cvt.u32.u64 	%r42, %rd116;
	div.u32 	%r43, %r42, %r41;
	mul.lo.s32 	%r44, %r43, %r41;
	sub.s32 	%r45, %r42, %r44;
	cvt.u64.u32 	%rd118, %r43;
	cvt.u64.u32 	%rd119, %r45;
	bra.uni 	$L__BB0_19;
$L__BB0_18:
	div.u64 	%rd118, %rd116, %rd37;
	mul.lo.s64 	%rd91, %rd118, %rd37;
	sub.s64 	%rd119, %rd116, %rd91;
$L__BB0_19:
	cvt.u32.u64 	%r6, %rd119;
	ld.const.s32 	%rd44, [s+12];
	or.b64  	%rd92, %rd118, %rd44;
	and.b64  	%rd93, %rd92, -4294967296;
	setp.ne.s64 	%p8, %rd93, 0;
	@%p8 bra 	$L__BB0_21;
	cvt.u32.u64 	%r46, %rd44;
	cvt.u32.u64 	%r47, %rd118;
	div.u32 	%r48, %r47, %r46;
	mul.lo.s32 	%r49, %r48, %r46;
	sub.s32 	%r50, %r47, %r49;
	cvt.u64.u32 	%rd120, %r48;
	cvt.u64.u32 	%rd121, %r50;
	bra.uni 	$L__BB0_22;
$L__BB0_21:
	div.u64 	%rd120, %rd118, %rd44;
	mul.lo.s64 	%rd94, %rd120, %rd44;
	sub.s64 	%rd121, %rd118, %rd94;
$L__BB0_22:
	cvt.u32.u64 	%r7, %rd121;
	ld.const.s32 	%rd51, [s+8];
	or.b64  	%rd95, %rd120, %rd51;
	and.b64  	%rd96, %rd95, -4294967296;
	setp.ne.s64 	%p9, %rd96, 0;
	@%p9 bra 	$L__BB0_24;
	cvt.u32.u64 	%r51, %rd51;
	cvt.u32.u64 	%r52, %rd120;
	div.u32 	%r53, %r52, %r51;
	mul.lo.s32 	%r54, %r53, %r51;
	sub.s32 	%r55, %r52, %r54;
	cvt.u64.u32 	%rd122, %r53;
	cvt.u64.u32 	%rd123, %r55;
	bra.uni 	$L__BB0_25;
$L__BB0_24:
	div.u64 	%rd122, %rd120, %rd51;
	mul.lo.s64 	%rd97, %rd122, %rd51;
	sub.s64 	%rd123, %rd120, %rd97;
$L__BB0_25:
	cvt.u32.u64 	%r8, %rd123;
	ld.const.s32 	%rd58, [s+4];
	or.b64  	%rd98, %rd122, %rd58;
	and.b64  	%rd99, %rd98, -4294967296;
	setp.ne.s64 	%p10, %rd99, 0;
	@%p10 bra 	$L__BB0_27;
	cvt.u32.u64 	%r56, %rd58;
	cvt.u32.u64 	%r57, %rd122;
	div.u32 	%r58, %r57, %r56;
	mul.lo.s32 	%r59, %r58, %r56;
	sub.s32 	%r60, %r57, %r59;
	cvt.u64.u32 	%rd124, %r58;
	cvt.u64.u32 	%rd125, %r60;
	bra.uni 	$L__BB0_28;
$L__BB0_27:
	div.u64 	%rd124, %rd122, %rd58;
	mul.lo.s64 	%rd100, %rd124, %rd58;
	sub.s64 	%rd125, %rd122, %rd100;
$L__BB0_28:
	cvt.u32.u64 	%r9, %rd125;
	ld.const.s32 	%rd65, [s];
	or.b64  	%rd101, %rd124, %rd65;
	and.b64  	%rd102, %rd101, -4294967296;
	setp.ne.s64 	%p11, %rd102, 0;
	@%p11 bra 	$L__BB0_30;
	cvt.u32.u64 	%r61, %rd65;
	cvt.u32.u64 	%r62, %rd124;
	rem.u32 	%r63, %r62, %r61;
	cvt.u64.u32 	%rd126, %r63;
	bra.uni 	$L__BB0_31;
$L__BB0_30:
	rem.u64 	%rd126, %rd124, %rd65;
$L__BB0_31:
	cvt.u32.u64 	%r64, %rd126;
	ld.const.f64 	%fd20, [c_dd];
	cvt.rn.f64.s32 	%fd21, %r64;
	ld.const.f64 	%fd22, [c_dd+16];
	fma.rn.f64 	%fd10, %fd22, %fd21, %fd20;
	ld.const.f64 	%fd23, [c_dd+24];
	cvt.rn.f64.s32 	%fd24, %r9;
	ld.const.f64 	%fd25, [c_dd+40];
	fma.rn.f64 	%fd11, %fd25, %fd24, %fd23;
	ld.const.f64 	%fd26, [c_dd+48];
	cvt.rn.f64.s32 	%fd27, %r8;
	ld.const.f64 	%fd28, [c_dd+64];
	fma.rn.f64 	%fd12, %fd28, %fd27, %fd26;
	ld.const.f64 	%fd29, [c_dd+72];
	cvt.rn.f64.s32 	%fd30, %r7;
	ld.const.f64 	%fd31, [c_dd+88];
	fma.rn.f64 	%fd13, %fd31, %fd30, %fd29;
	ld.const.f64 	%fd32, [c_dd+96];
	cvt.rn.f64.s32 	%fd33, %r6;
	ld.const.f64 	%fd34, [c_dd+112];
	fma.rn.f64 	%fd14, %fd34, %fd33, %fd32;
	ld.const.f64 	%fd35, [c_dd+120];
	cvt.rn.f64.s32 	%fd36, %r5;
	ld.const.f64 	%fd37, [c_dd+136];
	fma.rn.f64 	%fd15, %fd37, %fd36, %fd35;
	ld.const.f64 	%fd38, [c_dd+144];
	cvt.rn.f64.s32 	%fd39, %r4;
	ld.const.f64 	%fd40, [c_dd+160];
	fma.rn.f64 	%fd16, %fd40, %fd39, %fd38;
	ld.const.f64 	%fd41, [c_dd+168];
	cvt.rn.f64.s32 	%fd42, %r3;
	ld.const.f64 	%fd43, [c_dd+184];
	fma.rn.f64 	%fd17, %fd43, %fd42, %fd41;
	ld.const.f64 	%fd44, [c_dd+192];
	cvt.rn.f64.s32 	%fd45, %r2;
	ld.const.f64 	%fd46, [c_dd+208];
	fma.rn.f64 	%fd18, %fd46, %fd45, %fd44;
	ld.const.f64 	%fd47, [c_dd+216];
	cvt.rn.f64.s32 	%fd48, %r1;
	ld.const.f64 	%fd49, [c_dd+232];
	fma.rn.f64 	%fd19, %fd49, %fd48, %fd47;
	ld.const.f64 	%fd50, [c_c];
	fma.rn.f64 	%fd51, %fd50, %fd10, 0d0000000000000000;
	ld.const.f64 	%fd52, [c_c+8];
	fma.rn.f64 	%fd53, %fd52, %fd11, %fd51;
	ld.const.f64 	%fd54, [c_c+16];
	fma.rn.f64 	%fd55, %fd54, %fd12, %fd53;
	ld.const.f64 	%fd56, [c_c+24];
	fma.rn.f64 	%fd57, %fd56, %fd13, %fd55;
	ld.const.f64 	%fd58, [c_c+32];
	fma.rn.f64 	%fd59, %fd58, %fd14, %fd57;
	ld.const.f64 	%fd60, [c_c+40];
	fma.rn.f64 	%fd61, %fd60, %fd15, %fd59;
	ld.const.f64 	%fd62, [c_c+48];
	fma.rn.f64 	%fd63, %fd62, %fd16, %fd61;
	ld.const.f64 	%fd64, [c_c+56];
	fma.rn.f64 	%fd65, %fd64, %fd17, %fd63;
	ld.const.f64 	%fd66, [c_c+64];
	fma.rn.f64 	%fd67, %fd66, %fd18, %fd65;
	ld.const.f64 	%fd68, [c_c+72];
	fma.rn.f64 	%fd69, %fd68, %fd19, %fd67;
	ld.const.f64 	%fd70, [c_d];
	sub.f64 	%fd71, %fd69, %fd70;
	abs.f64 	%fd72, %fd71;
	ld.const.f64 	%fd73, [c_c+80];
	fma.rn.f64 	%fd74, %fd73, %fd10, 0d0000000000000000;
	ld.const.f64 	%fd75, [c_c+88];
	fma.rn.f64 	%fd76, %fd75, %fd11, %fd74;
	ld.const.f64 	%fd77, [c_c+96];
	fma.rn.f64 	%fd78, %fd77, %fd12, %fd76;
	ld.const.f64 	%fd79, [c_c+104];
	fma.rn.f64 	%fd80, %fd79, %fd13, %fd78;
	ld.const.f64 	%fd81, [c_c+112];
	fma.rn.f64 	%fd82, %fd81, %fd14, %fd80;
	ld.const.f64 	%fd83, [c_c+120];
	fma.rn.f64 	%fd84, %fd83, %fd15, %fd82;
	ld.const.f64 	%fd85, [c_c+128];
	fma.rn.f64 	%fd86, %fd85, %fd16, %fd84;
	ld.const.f64 	%fd87, [c_c+136];
	fma.rn.f64 	%fd88, %fd87, %fd17, %fd86;
	ld.const.f64 	%fd89, [c_c+144];
	fma.rn.f64 	%fd90, %fd89, %fd18, %fd88;
	ld.const.f64 	%fd91, [c_c+152];
	fma.rn.f64 	%fd92, %fd91, %fd19, %fd90;
	ld.const.f64 	%fd93, [c_d+8];
	sub.f64 	%fd94, %fd92, %fd93;
	ld.const.f64 	%fd95, [c_c+160];
	fma.rn.f64 	%fd96, %fd95, %fd10, 0d0000000000000000;
	ld.const.f64 	%fd97, [c_c+168];
	fma.rn.f64 	%fd98, %fd97, %fd11, %fd96;
	ld.const.f64 	%fd99, [c_c+176];
	fma.rn.f64 	%fd100, %fd99, %fd12, %fd98;
	ld.const.f64 	%fd101, [c_c+184];
	fma.rn.f64 	%fd102, %fd101, %fd13, %fd100;
	ld.const.f64 	%fd103, [c_c+192];
	fma.rn.f64 	%fd104, %fd103, %fd14, %fd102;
	ld.const.f64 	%fd105, [c_c+200];
	fma.rn.f64 	%fd106, %fd105, %fd15, %fd104;
	ld.const.f64 	%fd107, [c_c+208];
	fma.rn.f64 	%fd108, %fd107, %fd16, %fd106;
	ld.const.f64 	%fd109, [c_c+216];
	fma.rn.f64 	%fd110, %fd109, %fd17, %fd108;
	ld.const.f64 	%fd111, [c_c+224];
	fma.rn.f64 	%fd112, %fd111, %fd18, %fd110;
	ld.const.f64 	%fd113, [c_c+232];
	fma.rn.f64 	%fd114, %fd113, %fd19, %fd112;
	ld.const.f64 	%fd115, [c_d+16];
	sub.f64 	%fd116, %fd114, %fd115;
	abs.f64 	%fd117, %fd116;
	ld.const.f64 	%fd119, [c_c+240];
	fma.rn.f64 	%fd120, %fd119, %fd10, 0d0000000000000000;
	ld.const.f64 	%fd121, [c_c+248];
	fma.rn.f64 	%fd122, %fd121, %fd11, %fd120;
	ld.const.f64 	%fd123, [c_c+256];
	fma.rn.f64 	%fd124, %fd123, %fd12, %fd122;
	ld.const.f64 	%fd125, [c_c+264];
	fma.rn.f64 	%fd126, %fd125, %fd13, %fd124;
	ld.const.f64 	%fd127, [c_c+272];
	fma.rn.f64 	%fd128, %fd127, %fd14, %fd126;
	ld.const.f64 	%fd129, [c_c+280];
	fma.rn.f64 	%fd130, %fd129, %fd15, %fd128;
	ld.const.f64 	%fd131, [c_c+288];
	fma.rn.f64 	%fd132, %fd131, %fd16, %fd130;
	ld.const.f64 	%fd133, [c_c+296];
	fma.rn.f64 	%fd134, %fd133, %fd17, %fd132;
	ld.const.f64 	%fd135, [c_c+304];
	fma.rn.f64 	%fd136, %fd135, %fd18, %fd134;
	ld.const.f64 	%fd137, [c_c+312];
	fma.rn.f64 	%fd138, %fd137, %fd19, %fd136;
	ld.const.f64 	%fd139, [c_d+24];
	sub.f64 	%fd140, %fd138, %fd139;
	abs.f64 	%fd141, %fd140;
	ld.const.f64 	%fd143, [c_c+320];
	fma.rn.f64 	%fd144, %fd143, %fd10, 0d0000000000000000;
	ld.const.f64 	%fd145, [c_c+328];
	fma.rn.f64 	%fd146, %fd145, %fd11, %fd144;
	ld.const.f64 	%fd147, [c_c+336];
	fma.rn.f64 	%fd148, %fd147, %fd12, %fd146;
	ld.const.f64 	%fd149, [c_c+344];
	fma.rn.f64 	%fd150, %fd149, %fd13, %fd148;
	ld.const.f64 	%fd151, [c_c+352];
	fma.rn.f64 	%fd152, %fd151, %fd14, %fd150;
	ld.const.f64 	%fd153, [c_c+360];
	fma.rn.f64 	%fd154, %fd153, %fd15, %fd152;
	ld.const.f64 	%fd155, [c_c+368];
	fma.rn.f64 	%fd156, %fd155, %fd16, %fd154;
	ld.const.f64 	%fd157, [c_c+376];
	fma.rn.f64 	%fd158, %fd157, %fd17, %fd156;
	ld.const.f64 	%fd159, [c_c+384];
	fma.rn.f64 	%fd160, %fd159, %fd18, %fd158;
	ld.const.f64 	%fd161, [c_c+392];
	fma.rn.f64 	%fd162, %fd161, %fd19, %fd160;
	ld.const.f64 	%fd163, [c_d+32];
	sub.f64 	%fd164, %fd162, %fd163;
	abs.f64 	%fd165, %fd164;
	ld.const.f64 	%fd167, [c_c+400];
	fma.rn.f64 	%fd168, %fd167, %fd10, 0d0000000000000000;
	ld.const.f64 	%fd169, [c_c+408];
	fma.rn.f64 	%fd170, %fd169, %fd11, %fd168;
	ld.const.f64 	%fd171, [c_c+416];
	fma.rn.f64 	%fd172, %fd171, %fd12, %fd170;
	ld.const.f64 	%fd173, [c_c+424];
	fma.rn.f64 	%fd174, %fd173, %fd13, %fd172;
	ld.const.f64 	%fd175, [c_c+432];
	fma.rn.f64 	%fd176, %fd175, %fd14, %fd174;
	ld.const.f64 	%fd177, [c_c+440];
	fma.rn.f64 	%fd178, %fd177, %fd15, %fd176;
	ld.const.f64 	%fd179, [c_c+448];
	fma.rn.f64 	%fd180, %fd179, %fd16, %fd178;
	ld.const.f64 	%fd181, [c_c+456];
	fma.rn.f64 	%fd182, %fd181, %fd17, %fd180;
	ld.const.f64 	%fd183, [c_c+464];
	fma.rn.f64 	%fd184, %fd183, %fd18, %fd182;
	ld.const.f64 	%fd185, [c_c+472];
	fma.rn.f64 	%fd186, %fd185, %fd19, %fd184;
	ld.const.f64 	%fd187, [c_d+40];
	sub.f64 	%fd188, %fd186, %fd187;
	abs.f64 	%fd189, %fd188;
	ld.const.f64 	%fd191, [c_c+480];
	fma.rn.f64 	%fd192, %fd191, %fd10, 0d0000000000000000;
	ld.const.f64 	%fd193, [c_c+488];
	fma.rn.f64 	%fd194, %fd193, %fd11, %fd192;
	ld.const.f64 	%fd195, [c_c+496];
	fma.rn.f64 	%fd196, %fd195, %fd12, %fd194;
	ld.const.f64 	%fd197, [c_c+504];
	fma.rn.f64 	%fd198, %fd197, %fd13, %fd196;
	ld.const.f64 	%fd199, [c_c+512];
	fma.rn.f64 	%fd200, %fd199, %fd14, %fd198;
	ld.const.f64 	%fd201, [c_c+520];
	fma.rn.f64 	%fd202, %fd201, %fd15, %fd200;
	ld.const.f64 	%fd203, [c_c+528];
	fma.rn.f64 	%fd204, %fd203, %fd16, %fd202;
	ld.const.f64 	%fd205, [c_c+536];
	fma.rn.f64 	%fd206, %fd205, %fd17, %fd204;
	ld.const.f64 	%fd207, [c_c+544];
	fma.rn.f64 	%fd208, %fd207, %fd18, %fd206;
	ld.const.f64 	%fd209, [c_c+552];
	fma.rn.f64 	%fd210, %fd209, %fd19, %fd208;
	ld.const.f64 	%fd211, [c_d+48];
	sub.f64 	%fd212, %fd210, %fd211;
	abs.f64 	%fd213, %fd212;
	ld.const.f64 	%fd215, [c_c+560];
	fma.rn.f64 	%fd216, %fd215, %fd10, 0d0000000000000000;
	ld.const.f64 	%fd217, [c_c+568];
	fma.rn.f64 	%fd218, %fd217, %fd11, %fd216;
	ld.const.f64 	%fd219, [c_c+576];
	fma.rn.f64 	%fd220, %fd219, %fd12, %fd218;
	ld.const.f64 	%fd221, [c_c+584];
	fma.rn.f64 	%fd222, %fd221, %fd13, %fd220;
	ld.const.f64 	%fd223, [c_c+592];
	fma.rn.f64 	%fd224, %fd223, %fd14, %fd222;
	ld.const.f64 	%fd225, [c_c+600];
	fma.rn.f64 	%fd226, %fd225, %fd15, %fd224;
	ld.const.f64 	%fd227, [c_c+608];
	fma.rn.f64 	%fd228, %fd227, %fd16, %fd226;
	ld.const.f64 	%fd229, [c_c+616];
	fma.rn.f64 	%fd230, %fd229, %fd17, %fd228;
	ld.const.f64 	%fd231, [c_c+624];
	fma.rn.f64 	%fd232, %fd231, %fd18, %fd230;
	ld.const.f64 	%fd233, [c_c+632];
	fma.rn.f64 	%fd234, %fd233, %fd19, %fd232;
	ld.const.f64 	%fd235, [c_d+56];
	sub.f64 	%fd236, %fd234, %fd235;
	abs.f64 	%fd237, %fd236;
	ld.const.f64 	%fd239, [c_c+640];
	fma.rn.f64 	%fd240, %fd239, %fd10, 0d0000000000000000;
	ld.const.f64 	%fd241, [c_c+648];
	fma.rn.f64 	%fd242, %fd241, %fd11, %fd240;
	ld.const.f64 	%fd243, [c_c+656];
	fma.rn.f64 	%fd244, %fd243, %fd12, %fd242;
	ld.const.f64 	%fd245, [c_c+664];
	fma.rn.f64 	%fd246, %fd245, %fd13, %fd244;
	ld.const.f64 	%fd247, [c_c+672];
	fma.rn.f64 	%fd248, %fd247, %fd14, %fd246;
	ld.const.f64 	%fd249, [c_c+680];
	fma.rn.f64 	%fd250, %fd249, %fd15, %fd248;
	ld.const.f64 	%fd251, [c_c+688];
	fma.rn.f64 	%fd252, %fd251, %fd16, %fd250;
	ld.const.f64 	%fd253, [c_c+696];
	fma.rn.f64 	%fd254, %fd253, %fd17, %fd252;
	ld.const.f64 	%fd255, [c_c+704];
	fma.rn.f64 	%fd256, %fd255, %fd18, %fd254;
	ld.const.f64 	%fd257, [c_c+712];
	fma.rn.f64 	%fd258, %fd257, %fd19, %fd256;
	ld.const.f64 	%fd259, [c_d+64];
	sub.f64 	%fd260, %fd258, %fd259;
	abs.f64 	%fd261, %fd260;
	ld.const.f64 	%fd263, [c_c+720];
	fma.rn.f64 	%fd264, %fd263, %fd10, 0d0000000000000000;
	ld.const.f64 	%fd265, [c_c+728];
	fma.rn.f64 	%fd266, %fd265, %fd11, %fd264;
	ld.const.f64 	%fd267, [c_c+736];
	fma.rn.f64 	%fd268, %fd267, %fd12, %fd266;
	ld.const.f64 	%fd269, [c_c+744];
	fma.rn.f64 	%fd270, %fd269, %fd13, %fd268;
	ld.const.f64 	%fd271, [c_c+752];
	fma.rn.f64 	%fd272, %fd271, %fd14, %fd270;
	ld.const.f64 	%fd273, [c_c+760];
	fma.rn.f64 	%fd274, %fd273, %fd15, %fd272;
	ld.const.f64 	%fd275, [c_c+768];
	fma.rn.f64 	%fd276, %fd275, %fd16, %fd274;
	ld.const.f64 	%fd277, [c_c+776];
	fma.rn.f64 	%fd278, %fd277, %fd17, %fd276;
	ld.const.f64 	%fd279, [c_c+784];
	fma.rn.f64 	%fd280, %fd279, %fd18, %fd278;
	ld.const.f64 	%fd281, [c_c+792];
	fma.rn.f64 	%fd282, %fd281, %fd19, %fd280;
	ld.const.f64 	%fd283, [c_d+72];
	sub.f64 	%fd284, %fd282, %fd283;
	abs.f64 	%fd285, %fd284;
	ld.const.f64 	%fd287, [c_ey];
	ld.const.f64 	%fd288, [c_kk];
	mul.f64 	%fd289, %fd288, %fd287;
	setp.gt.f64 	%p12, %fd72, %fd289;
	abs.f64 	%fd290, %fd94;
	mul.f64 	%fd292, %fd288, %fd1;
	setp.gt.f64 	%p13, %fd290, %fd292;
	or.pred  	%p14, %p12, %p13;
	mul.f64 	%fd294, %fd288, %fd2;
	setp.gt.f64 	%p15, %fd117, %fd294;
	or.pred  	%p16, %p14, %p15;
	mul.f64 	%fd296, %fd288, %fd3;
	setp.gt.f64 	%p17, %fd141, %fd296;
	or.pred  	%p18, %p16, %p17;
	mul.f64 	%fd298, %fd288, %fd4;
	setp.gt.f64 	%p19, %fd165, %fd298;
	or.pred  	%p20, %p18, %p19;
	mul.f64 	%fd300, %fd288, %fd5;
	setp.gt.f64 	%p21, %fd189, %fd300;
	or.pred  	%p22, %p20, %p21;
	mul.f64 	%fd302, %fd288, %fd6;
	setp.gt.f64 	%p23, %fd213, %fd302;
	or.pred  	%p24, %p22, %p23;
	mul.f64 	%fd304, %fd288, %fd7;
	setp.gt.f64 	%p25, %fd237, %fd304;
	or.pred  	%p26, %p24, %p25;
	mul.f64 	%fd306, %fd288, %fd8;
	setp.gt.f64 	%p27, %fd261, %fd306;
	or.pred  	%p28, %p26, %p27;
	mul.f64 	%fd308, %fd288, %fd9;
	setp.gt.f64 	%p29, %fd285, %fd308;
	or.pred  	%p30, %p28, %p29;
	@%p30 bra 	$L__BB0_33;
	ld.param.u64 	%rd107, [_Z14gridloopsearchPdPjm_param_0];
	cvta.to.global.u64 	%rd103, %rd70;
	atom.global.add.u32 	%r65, [%rd103], 1;
	mul.lo.s32 	%r66, %r65, 10;
	cvta.to.global.u64 	%rd104, %rd107;
	mul.wide.u32 	%rd105, %r66, 8;
	add.s64 	%rd106, %rd104, %rd105;
	st.global.f64 	[%rd106], %fd10;
	st.global.f64 	[%rd106+8], %fd11;
	st.global.f64 	[%rd106+16], %fd12;
	st.global.f64 	[%rd106+24], %fd13;
	st.global.f64 	[%rd106+32], %fd14;
	st.global.f64 	[%rd106+40], %fd15;
	st.global.f64 	[%rd106+48], %fd16;
	st.global.f64 	[%rd106+56], %fd17;
	st.global.f64 	[%rd106+64], %fd18;
	st.global.f64 	[%rd106+72], %fd19;
$L__BB0_33:
	ret;

}


// ===== COMPILED SASS (sm_100) =====

	.target	sm_100

	.elftype	@"ET_EXEC"


//--------------------- .note.nv.tkinfo           --------------------------
	.section	.note.nv.tkinfo,"",@"SHT_NOTE"
	.sectionflags	@"SHF_NOTE_NV_TKINFO"
	.tkinfo
        /*0018*/ 	.word	0x00000002
        /*0030*/ 	.string	""
        /*0030*/ 	.string	"ptxas"
        /*0030*/ 	.string	"Cuda compilation tools, release 13.0, V13.0.88"
        /*0030*/ 	.string	"Build cuda_13.0.r13.0/compiler.36424714_0"
        /*0030*/ 	.string	"-arch sm_100 -m 64 "



//--------------------- .note.nv.cuinfo           --------------------------
	.section	.note.nv.cuinfo,"",@"SHT_NOTE"
	.sectionflags	@"SHF_NOTE_NV_CUINFO"
        /*0018*/ 	.short	0x0002
        /*001a*/ 	.short	0x0064
        /*001c*/ 	.short	0x0082
	.zero		2


//--------------------- .nv.info                  --------------------------
	.section	.nv.info,"",@"SHT_CUDA_INFO"
	.align	4


	//----- nvinfo : EIATTR_REGCOUNT
	.align		4
        /*0000*/ 	.byte	0x04, 0x2f
        /*0002*/ 	.short	(.L_8 - .L_7)
	.align		4
.L_7:
        /*0004*/ 	.word	index@(_Z14gridloopsearchPdPjm)
        /*0008*/ 	.word	0x00000028


	//----- nvinfo : EIATTR_FRAME_SIZE
	.align		4
.L_8:
        /*000c*/ 	.byte	0x04, 0x11
        /*000e*/ 	.short	(.L_10 - .L_9)
	.align		4
.L_9:
        /*0010*/ 	.word	index@($__internal_1_$__cuda_sm20_rem_u64)
        /*0014*/ 	.word	0x00000000


	//----- nvinfo : EIATTR_FRAME_SIZE
	.align		4
.L_10:
        /*0018*/ 	.byte	0x04, 0x11
        /*001a*/ 	.short	(.L_12 - .L_11)
	.align		4
.L_11:
        /*001c*/ 	.word	index@($__internal_0_$__cuda_sm20_div_u64)
        /*0020*/ 	.word	0x00000000


	//----- nvinfo : EIATTR_FRAME_SIZE
	.align		4
.L_12:
        /*0024*/ 	.byte	0x04, 0x11
        /*0026*/ 	.short	(.L_14 - .L_13)
	.align		4
.L_13:
        /*0028*/ 	.word	index@(_Z14gridloopsearchPdPjm)
        /*002c*/ 	.word	0x00000000


	//----- nvinfo : EIATTR_MIN_STACK_SIZE
	.align		4
.L_14:
        /*0030*/ 	.byte	0x04, 0x12
        /*0032*/ 	.short	(.L_16 - .L_15)
	.align		4
.L_15:
        /*0034*/ 	.word	index@(_Z14gridloopsearchPdPjm)
        /*0038*/ 	.word	0x00000000
.L_16:


//--------------------- .nv.compat                --------------------------
	.section	.nv.compat,"",@"SHT_CUDA_COMPAT_INFO"
	.align	4
        /*0000*/ 	.byte	0x02, 0x09, 0x00, 0x00, 0x02, 0x02, 0x01, 0x00, 0x02, 0x05, 0x05, 0x00, 0x03, 0x07, 0x01, 0x01
        /*0010*/ 	.byte	0x02, 0x03, 0x00, 0x00, 0x02, 0x06, 0x01, 0x00, 0x04, 0x0b, 0x08, 0x00, 0x01, 0x00, 0x00, 0x00
        /*0020*/ 	.byte	0x00, 0x00, 0x00, 0x00


//--------------------- .nv.info._Z14gridloopsearchPdPjm --------------------------
	.section	.nv.info._Z14gridloopsearchPdPjm,"",@"SHT_CUDA_INFO"
	.sectionflags	@""
	.align	4


	//----- nvinfo : EIATTR_CUDA_API_VERSION
	.align		4
        /*0000*/ 	.byte	0x04, 0x37
        /*0002*/ 	.short	(.L_18 - .L_17)
.L_17:
        /*0004*/ 	.word	0x00000082


	//----- nvinfo : EIATTR_KPARAM_INFO
	.align		4
.L_18:
        /*0008*/ 	.byte	0x04, 0x17
        /*000a*/ 	.short	(.L_20 - .L_19)
.L_19:
        /*000c*/ 	.word	0x00000000
        /*0010*/ 	.short	0x0002
        /*0012*/ 	.short	0x0010
        /*0014*/ 	.byte	0x00, 0xf0, 0x21, 0x00


	//----- nvinfo : EIATTR_KPARAM_INFO
	.align		4
.L_20:
        /*0018*/ 	.byte	0x04, 0x17
        /*001a*/ 	.short	(.L_22 - .L_21)
.L_21:
        /*001c*/ 	.word	0x00000000
        /*0020*/ 	.short	0x0001
        /*0022*/ 	.short	0x0008
        /*0024*/ 	.byte	0x00, 0xf5, 0x21, 0x00


	//----- nvinfo : EIATTR_KPARAM_INFO
	.align		4
.L_22:
        /*0028*/ 	.byte	0x04, 0x17
        /*002a*/ 	.short	(.L_24 - .L_23)
.L_23:
        /*002c*/ 	.word	0x00000000
        /*0030*/ 	.short	0x0000
        /*0032*/ 	.short	0x0000
        /*0034*/ 	.byte	0x00, 0xf5, 0x21, 0x00


	//----- nvinfo : EIATTR_SPARSE_MMA_MASK
	.align		4
.L_24:
        /*0038*/ 	.byte	0x03, 0x50
        /*003a*/ 	.short	0x0000


	//----- nvinfo : EIATTR_MAXREG_COUNT
	.align		4
        /*003c*/ 	.byte	0x03, 0x1b
        /*003e*/ 	.short	0x00ff


	//----- nvinfo : EIATTR_MERCURY_ISA_VERSION
	.align		4
        /*0040*/ 	.byte	0x03, 0x5f
        /*0042*/ 	.short	0x0101


	//----- nvinfo : EIATTR_INT_WARP_WIDE_INSTR_OFFSETS
	.align		4
        /*0044*/ 	.byte	0x04, 0x31
        /*0046*/ 	.short	(.L_26 - .L_25)


	//   ....[0]....
.L_25:
        /*0048*/ 	.word	0x000028d0


	//   ....[1]....
        /*004c*/ 	.word	0x00002980


	//----- nvinfo : EIATTR_VRC_CTA_INIT_COUNT
	.align		4
.L_26:
        /*0050*/ 	.byte	0x02, 0x4a
	.zero		1
	.zero		1


	//----- nvinfo : EIATTR_EXIT_INSTR_OFFSETS
	.align		4
        /*0054*/ 	.byte	0x04, 0x1c
        /*0056*/ 	.short	(.L_28 - .L_27)


	//   ....[0]....
.L_27:
        /*0058*/ 	.word	0x000000c0


	//   ....[1]....
        /*005c*/ 	.word	0x000028b0


	//   ....[2]....
        /*0060*/ 	.word	0x00002a60


	//----- nvinfo : EIATTR_CRS_STACK_SIZE
	.align		4
.L_28:
        /*0064*/ 	.byte	0x04, 0x1e
        /*0066*/ 	.short	(.L_30 - .L_29)
.L_29:
        /*0068*/ 	.word	0x00000000


	//----- nvinfo : EIATTR_CBANK_PARAM_SIZE
	.align		4
.L_30:
        /*006c*/ 	.byte	0x03, 0x19
        /*006e*/ 	.short	0x0018


	//----- nvinfo : EIATTR_PARAM_CBANK
	.align		4
        /*0070*/ 	.byte	0x04, 0x0a
        /*0072*/ 	.short	(.L_32 - .L_31)
	.align		4
.L_31:
        /*0074*/ 	.word	index@(.nv.constant0._Z14gridloopsearchPdPjm)
        /*0078*/ 	.short	0x0380
        /*007a*/ 	.short	0x0018


	//----- nvinfo : EIATTR_SW_WAR
	.align		4
.L_32:
        /*007c*/ 	.byte	0x04, 0x36
        /*007e*/ 	.short	(.L_34 - .L_33)
.L_33:
        /*0080*/ 	.word	0x00000008
.L_34:


//--------------------- .nv.callgraph             --------------------------
	.section	.nv.callgraph,"",@"SHT_CUDA_CALLGRAPH"
	.align	4
	.sectionentsize	8
	.align		4
        /*0000*/ 	.word	0x00000000
	.align		4
        /*0004*/ 	.word	0xffffffff
	.align		4
        /*0008*/ 	.word	0x00000000
	.align		4
        /*000c*/ 	.word	0xfffffffe
	.align		4
        /*0010*/ 	.word	0x00000000
	.align		4
        /*0014*/ 	.word	0xfffffffd
	.align		4
        /*0018*/ 	.word	0x00000000
	.align		4
        /*001c*/ 	.word	0xfffffffc


//--------------------- .nv.constant3             --------------------------
	.section	.nv.constant3,"a",@progbits
	.align	8
.nv.constant3:
	.type		c_dd,@object
	.size		c_dd,(s - c_dd)
c_dd:
	.zero		240
	.type		s,@object
	.size		s,(c_c - s)
s:
	.zero		40
	.type		c_c,@object
	.size		c_c,(c_d - c_c)
c_c:
	.zero		800
	.type		c_d,@object
	.size		c_d,(c_ey - c_d)
c_d:
	.zero		80
	.type		c_ey,@object
	.size		c_ey,(c_kk - c_ey)
c_ey:
	.zero		80
	.type		c_kk,@object
	.size		c_kk,(.L_5 - c_kk)
c_kk:
	.zero		8
.L_5:


//--------------------- .nv.constant4             --------------------------
	.section	.nv.constant4,"a",@progbits
	.align	8
	.align		8
.nv.constant4:
        /*0000*/ 	.dword	pnts


//--------------------- .text._Z14gridloopsearchPdPjm --------------------------
	.section	.text._Z14gridloopsearchPdPjm,"ax",@progbits
	.align	128
        .global         _Z14gridloopsearchPdPjm
        .type           _Z14gridloopsearchPdPjm,@function
        .size           _Z14gridloopsearchPdPjm,(.L_x_32 - _Z14gridloopsearchPdPjm)
        .other          _Z14gridloopsearchPdPjm,@"STO_CUDA_ENTRY STV_DEFAULT"
_Z14gridloopsearchPdPjm:
.text._Z14gridloopsearchPdPjm:
[----:B------:R-:W-:Y:S01]  /*0000*/  LDC R1, c[0x0][0x37c] ;  /* 0x0000df00ff017b82 */ /* 0x000fe20000000800 */
[----:B------:R-:W0:Y:S07]  /*0010*/  S2R R11, SR_TID.X ;  /* 0x00000000000b7919 */ /* 0x000e2e0000002100 */
[----:B------:R-:W0:Y:S01]  /*0020*/  S2UR UR4, SR_CTAID.Y ;  /* 0x00000000000479c3 */ /* 0x000e220000002600 */
[----:B------:R-:W1:Y:S07]  /*0030*/  LDCU.64 UR6, c[0x0][0x390] ;  /* 0x00007200ff0677ac */ /* 0x000e6e0008000a00 */
[----:B------:R-:W0:Y:S08]  /*0040*/  LDC R10, c[0x0][0x364] ;  /* 0x0000d900ff0a7b82 */ /* 0x000e300000000800 */
[----:B------:R-:W2:Y:S08]  /*0050*/  S2UR UR5, SR_CTAID.X ;  /* 0x00000000000579c3 */ /* 0x000eb00000002500 */
[----:B------:R-:W2:Y:S01]  /*0060*/  LDC R3, c[0x0][0x360] ;  /* 0x0000d800ff037b82 */ /* 0x000ea20000000800 */
[----:B0-----:R-:W-:-:S02]  /*0070*/  IMAD R10, R10, UR4, R11 ;  /* 0x000000040a0a7c24 */ /* 0x001fc4000f8e020b */
[----:B------:R-:W-:Y:S02]  /*0080*/  IMAD.MOV.U32 R11, RZ, RZ, RZ ;  /* 0x000000ffff0b7224 */ /* 0x000fe400078e00ff */
[----:B--2---:R-:W-:-:S03]  /*0090*/  IMAD.WIDE.U32 R10, R3, UR5, R10 ;  /* 0x00000005030a7c25 */ /* 0x004fc6000f8e000a */
[----:B-1----:R-:W-:-:S04]  /*00a0*/  ISETP.GE.U32.AND P0, PT, R10, UR6, PT ;  /* 0x000000060a007c0c */ /* 0x002fc8000bf06070 */
[----:B------:R-:W-:-:S13]  /*00b0*/  ISETP.GE.U32.AND.EX P0, PT, R11, UR7, PT, P0 ;  /* 0x000000070b007c0c */ /* 0x000fda000bf06100 */
[----:B------:R-:W-:Y:S05]  /*00c0*/  @P0 EXIT ;  /* 0x000000000000094d */ /* 0x000fea0003800000 */
[----:B------:R-:W0:Y:S01]  /*00d0*/  LDCU UR5, c[0x3][0x114] ;  /* 0x00c02280ff0577ac */ /* 0x000e220008000800 */
[----:B------:R-:W-:Y:S01]  /*00e0*/  BSSY.RECONVERGENT B0, `(.L_x_0) ;  /* 0x0000027000007945 */ /* 0x000fe20003800200 */
[----:B0-----:R-:W-:-:S06]  /*00f0*/  USHF.R.S32.HI UR4, URZ, 0x1f, UR5 ;  /* 0x0000001fff047899 */ /* 0x001fcc0008011405 */
[----:B------:R-:W-:-:S04]  /*0100*/  LOP3.LUT R0, R11, UR4, RZ, 0xfc, !PT ;  /* 0x000000040b007c12 */ /* 0x000fc8000f8efcff */
[----:B------:R-:W-:-:S13]  /*0110*/  ISETP.NE.U32.AND P0, PT, R0, RZ, PT ;  /* 0x000000ff0000720c */ /* 0x000fda0003f05070 */
[----:B------:R-:W-:Y:S05]  /*0120*/  @P0 BRA `(.L_x_1) ;  /* 0x0000000000580947 */ /* 0x000fea0003800000 */
[----:B------:R-:W0:Y:S01]  /*0130*/  I2F.U32.RP R0, UR5 ;  /* 0x0000000500007d06 */ /* 0x000e220008209000 */
[----:B------:R-:W-:Y:S01]  /*0140*/  ISETP.NE.U32.AND P2, PT, RZ, UR5, PT ;  /* 0x00000005ff007c0c */ /* 0x000fe2000bf45070 */
[----:B------:R-:W-:-:S06]  /*0150*/  IMAD.MOV.U32 R15, RZ, RZ, RZ ;  /* 0x000000ffff0f7224 */ /* 0x000fcc00078e00ff */
[----:B0-----:R-:W0:Y:S02]  /*0160*/  MUFU.RCP R0, R0 ;  /* 0x0000000000007308 */ /* 0x001e240000001000 */
[----:B0-----:R-:W-:-:S06]  /*0170*/  VIADD R2, R0, 0xffffffe ;  /* 0x0ffffffe00027836 */ /* 0x001fcc0000000000 */
[----:B------:R0:W1:Y:S02]  /*0180*/  F2I.FTZ.U32.TRUNC.NTZ R3, R2 ;  /* 0x0000000200037305 */ /* 0x000064000021f000 */
[----:B0-----:R-:W-:Y:S01]  /*0190*/  IMAD.MOV.U32 R2, RZ, RZ, RZ ;  /* 0x000000ffff027224 */ /* 0x001fe200078e00ff */
[----:B-1----:R-:W-:-:S05]  /*01a0*/  IADD3 R5, PT, PT, RZ, -R3, RZ ;  /* 0x80000003ff057210 */ /* 0x002fca0007ffe0ff */
[----:B------:R-:W-:-:S04]  /*01b0*/  IMAD R5, R5, UR5, RZ ;  /* 0x0000000505057c24 */ /* 0x000fc8000f8e02ff */
[----:B------:R-:W-:-:S06]  /*01c0*/  IMAD.HI.U32 R3, R3, R5, R2 ;  /* 0x0000000503037227 */ /* 0x000fcc00078e0002 */
[----:B------:R-:W-:-:S04]  /*01d0*/  IMAD.HI.U32 R14, R3, R10, RZ ;  /* 0x0000000a030e7227 */ /* 0x000fc800078e00ff */
[----:B------:R-:W-:-:S04]  /*01e0*/  IMAD.MOV R3, RZ, RZ, -R14 ;  /* 0x000000ffff037224 */ /* 0x000fc800078e0a0e */
[----:B------:R-:W-:-:S05]  /*01f0*/  IMAD R3, R3, UR5, R10 ;  /* 0x0000000503037c24 */ /* 0x000fca000f8e020a */
[----:B------:R-:W-:-:S13]  /*0200*/  ISETP.GE.U32.AND P0, PT, R3, UR5, PT ;  /* 0x0000000503007c0c */ /* 0x000fda000bf06070 */
[----:B------:R-:W-:Y:S01]  /*0210*/  @P0 IADD3 R3, PT, PT, R3, -UR5, RZ ;  /* 0x8000000503030c10 */ /* 0x000fe2000fffe0ff */
[----:B------:R-:W-:-:S03]  /*0220*/  @P0 VIADD R14, R14, 0x1 ;  /* 0x000000010e0e0836 */ /* 0x000fc60000000000 */
[----:B------:R-:W-:-:S13]  /*0230*/  ISETP.GE.U32.AND P1, PT, R3, UR5, PT ;  /* 0x0000000503007c0c */ /* 0x000fda000bf26070 */
[----:B------:R-:W-:Y:S01]  /*0240*/  @P1 VIADD R14, R14, 0x1 ;  /* 0x000000010e0e1836 */ /* 0x000fe20000000000 */
[----:B------:R-:W-:-:S04]  /*0250*/  @!P2 LOP3.LUT R14, RZ, UR5, RZ, 0x33, !PT ;  /* 0x00000005ff0eac12 */ /* 0x000fc8000f8e33ff */
[----:B------:R-:W-:-:S05]  /*0260*/  IADD3 R3, PT, PT, -R14, RZ, RZ ;  /* 0x000000ff0e037210 */ /* 0x000fca0007ffe1ff */
[----:B------:R-:W-:Y:S01]  /*0270*/  IMAD R0, R3, UR5, R10 ;  /* 0x0000000503007c24 */ /* 0x000fe2000f8e020a */
[----:B------:R-:W-:Y:S06]  /*0280*/  BRA `(.L_x_2) ;  /* 0x0000000000307947 */ /* 0x000fec0003800000 */
.L_x_1:
[----:B------:R-:W0:Y:S01]  /*0290*/  LDCU UR6, c[0x3][0x114] ;  /* 0x00c02280ff0677ac */ /* 0x000e220008000800 */
[----:B------:R-:W-:Y:S01]  /*02a0*/  IMAD.MOV.U32 R8, RZ, RZ, R10 ;  /* 0x000000ffff087224 */ /* 0x000fe200078e000a */
[----:B------:R-:W-:Y:S01]  /*02b0*/  MOV R7, R11 ;  /* 0x0000000b00077202 */ /* 0x000fe20000000f00 */
[----:B------:R-:W-:Y:S01]  /*02c0*/  IMAD.U32 R5, RZ, RZ, UR4 ;  /* 0x00000004ff057e24 */ /* 0x000fe2000f8e00ff */
[----:B------:R-:W-:Y:S01]  /*02d0*/  MOV R2, 0x300 ;  /* 0x0000030000027802 */ /* 0x000fe20000000f00 */
[----:B0-----:R-:W-:-:S07]  /*02e0*/  IMAD.U32 R6, RZ, RZ, UR6 ;  /* 0x00000006ff067e24 */ /* 0x001fce000f8e00ff */
[----:B------:R-:W-:Y:S05]  /*02f0*/  CALL.REL.NOINC `($__internal_0_$__cuda_sm20_div_u64) ;  /* 0x0000002400dc7944 */ /* 0x000fea0003c00000 */
[----:B------:R-:W0:Y:S01]  /*0300*/  LDCU UR6, c[0x3][0x114] ;  /* 0x00c02280ff0677ac */ /* 0x000e220008000800 */
[----:B------:R-:W-:Y:S01]  /*0310*/  IADD3 R3, PT, PT, -R5, RZ, RZ ;  /* 0x000000ff05037210 */ /* 0x000fe20007ffe1ff */
[----:B------:R-:W-:Y:S02]  /*0320*/  IMAD.MOV.U32 R14, RZ, RZ, R5 ;  /* 0x000000ffff0e7224 */ /* 0x000fe400078e0005 */
[----:B------:R-:W-:Y:S02]  /*0330*/  IMAD.MOV.U32 R15, RZ, RZ, R8 ;  /* 0x000000ffff0f7224 */ /* 0x000fe400078e0008 */
[----:B0-----:R-:W-:-:S07]  /*0340*/  IMAD R0, R3, UR6, R10 ;  /* 0x0000000603007c24 */ /* 0x001fce000f8e020a */
.L_x_2:
[----:B------:R-:W-:Y:S05]  /*0350*/  BSYNC.RECONVERGENT B0 ;  /* 0x0000000000007941 */ /* 0x000fea0003800200 */
.L_x_0:
        /* <DEDUP_REMOVED lines=10> */
[----:B0-----:R-:W-:-:S06]  /*0400*/  IADD3 R2, PT, PT, R4, 0xffffffe, RZ ;  /* 0x0ffffffe04027810 */ /* 0x001fcc0007ffe0ff */
[----:B------:R0:W1:Y:S02]  /*0410*/  F2I.FTZ.U32.TRUNC.NTZ R3, R2 ;  /* 0x0000000200037305 */ /* 0x000064000021f000 */
[----:B0-----:R-:W-:Y:S02]  /*0420*/  IMAD.MOV.U32 R2, RZ, RZ, RZ ;  /* 0x000000ffff027224 */ /* 0x001fe400078e00ff */
[----:B-1----:R-:W-:-:S04]  /*0430*/  IMAD.MOV R5, RZ, RZ, -R3 ;  /* 0x000000ffff057224 */ /* 0x002fc800078e0a03 */
[----:B------:R-:W-:-:S04]  /*0440*/  IMAD R5, R5, UR5, RZ ;  /* 0x0000000505057c24 */ /* 0x000fc8000f8e02ff */
[----:B------:R-:W-:-:S06]  /*0450*/  IMAD.HI.U32 R3, R3, R5, R2 ;  /* 0x0000000503037227 */ /* 0x000fcc00078e0002 */
[----:B------:R-:W-:-:S05]  /*0460*/  IMAD.HI.U32 R10, R3, R14, RZ ;  /* 0x0000000e030a7227 */ /* 0x000fca00078e00ff */
[----:B------:R-:W-:-:S05]  /*0470*/  IADD3 R3, PT, PT, -R10, RZ, RZ ;  /* 0x000000ff0a037210 */ /* 0x000fca0007ffe1ff */
[----:B------:R-:W-:-:S05]  /*0480*/  IMAD R3, R3, UR5, R14 ;  /* 0x0000000503037c24 */ /* 0x000fca000f8e020e */
[----:B------:R-:W-:-:S13]  /*0490*/  ISETP.GE.U32.AND P0, PT, R3, UR5, PT ;  /* 0x0000000503007c0c */ /* 0x000fda000bf06070 */
[----:B------:R-:W-:Y:S01]  /*04a0*/  @P0 VIADD R3, R3, -UR5 ;  /* 0x8000000503030c36 */ /* 0x000fe20008000000 */
[----:B------:R-:W-:-:S04]  /*04b0*/  @P0 IADD3 R10, PT, PT, R10, 0x1, RZ ;  /* 0x000000010a0a0810 */ /* 0x000fc80007ffe0ff */
[----:B------:R-:W-:-:S13]  /*04c0*/  ISETP.GE.U32.AND P1, PT, R3, UR5, PT ;  /* 0x0000000503007c0c */ /* 0x000fda000bf26070 */
[----:B------:R-:W-:Y:S01]  /*04d0*/  @P1 VIADD R10, R10, 0x1 ;  /* 0x000000010a0a1836 */ /* 0x000fe20000000000 */
[----:B------:R-:W-:-:S04]  /*04e0*/  @!P2 LOP3.LUT R10, RZ, UR5, RZ, 0x33, !PT ;  /* 0x00000005ff0aac12 */ /* 0x000fc8000f8e33ff */
[----:B------:R-:W-:-:S05]  /*04f0*/  IADD3 R3, PT, PT, -R10, RZ, RZ ;  /* 0x000000ff0a037210 */ /* 0x000fca0007ffe1ff */
[----:B------:R-:W-:Y:S01]  /*0500*/  IMAD R3, R3, UR5, R14 ;  /* 0x0000000503037c24 */ /* 0x000fe2000f8e020e */
[----:B------:R-:W-:Y:S06]  /*0510*/  BRA `(.L_x_5) ;  /* 0x0000000000307947 */ /* 0x000fec0003800000 */
.L_x_4:
[----:B------:R-:W0:Y:S01]  /*0520*/  LDCU UR6, c[0x3][0x110] ;  /* 0x00c02200ff0677ac */ /* 0x000e220008000800 */
[----:B------:R-:W-:Y:S01]  /*0530*/  MOV R8, R14 ;  /* 0x0000000e00087202 */ /* 0x000fe20000000f00 */
[----:B------:R-:W-:Y:S01]  /*0540*/  IMAD.MOV.U32 R7, RZ, RZ, R15 ;  /* 0x000000ffff077224 */ /* 0x000fe200078e000f */
[----:B------:R-:W-:Y:S02]  /*0550*/  MOV R5, UR4 ;  /* 0x0000000400057c02 */ /* 0x000fe40008000f00 */
[----:B------:R-:W-:Y:S01]  /*0560*/  MOV R2, 0x590 ;  /* 0x0000059000027802 */ /* 0x000fe20000000f00 */
[----:B0-----:R-:W-:-:S07]  /*0570*/  IMAD.U32 R6, RZ, RZ, UR6 ;  /* 0x00000006ff067e24 */ /* 0x001fce000f8e00ff */
[----:B------:R-:W-:Y:S05]  /*0580*/  CALL.REL.NOINC `($__internal_0_$__cuda_sm20_div_u64) ;  /* 0x0000002400387944 */ /* 0x000fea0003c00000 */
[----:B------:R-:W0:Y:S01]  /*0590*/  LDCU UR6, c[0x3][0x110] ;  /* 0x00c02200ff0677ac */ /* 0x000e220008000800 */
[----:B------:R-:W-:Y:S01]  /*05a0*/  IADD3 R3, PT, PT, -R5, RZ, RZ ;  /* 0x000000ff05037210 */ /* 0x000fe20007ffe1ff */
[----:B------:R-:W-:Y:S01]  /*05b0*/  IMAD.MOV.U32 R10, RZ, RZ, R5 ;  /* 0x000000ffff0a7224 */ /* 0x000fe200078e0005 */
[----:B------:R-:W-:-:S03]  /*05c0*/  MOV R11, R8 ;  /* 0x00000008000b7202 */ /* 0x000fc60000000f00 */
[----:B0-----:R-:W-:-:S07]  /*05d0*/  IMAD R3, R3, UR6, R14 ;  /* 0x0000000603037c24 */ /* 0x001fce000f8e020e */
.L_x_5:
[----:B------:R-:W-:Y:S05]  /*05e0*/  BSYNC.RECONVERGENT B0 ;  /* 0x0000000000007941 */ /* 0x000fea0003800200 */
.L_x_3:
        /* <DEDUP_REMOVED lines=28> */
.L_x_7:
        /* <DEDUP_REMOVED lines=12> */
.L_x_8:
[----:B------:R-:W-:Y:S05]  /*0870*/  BSYNC.RECONVERGENT B0 ;  /* 0x0000000000007941 */ /* 0x000fea0003800200 */
.L_x_6:
        /* <DEDUP_REMOVED lines=28> */
.L_x_10:
        /* <DEDUP_REMOVED lines=12> */
.L_x_11:
[----:B------:R-:W-:Y:S05]  /*0b00*/  BSYNC.RECONVERGENT B0 ;  /* 0x0000000000007941 */ /* 0x000fea0003800200 */
.L_x_9:
        /* <DEDUP_REMOVED lines=28> */
.L_x_13:
        /* <DEDUP_REMOVED lines=12> */
.L_x_14:
[----:B------:R-:W-:Y:S05]  /*0d90*/  BSYNC.RECONVERGENT B0 ;  /* 0x0000000000007941 */ /* 0x000fea0003800200 */
.L_x_12:
        /* <DEDUP_REMOVED lines=28> */
.L_x_16:
        /* <DEDUP_REMOVED lines=12> */
.L_x_17:
[----:B------:R-:W-:Y:S05]  /*1020*/  BSYNC.RECONVERGENT B0 ;  /* 0x0000000000007941 */ /* 0x000fea0003800200 */
.L_x_15:
        /* <DEDUP_REMOVED lines=28> */
.L_x_19:
        /* <DEDUP_REMOVED lines=12> */
.L_x_20:
[----:B------:R-:W-:Y:S05]  /*12b0*/  BSYNC.RECONVERGENT B0 ;  /* 0x0000000000007941 */ /* 0x000fea0003800200 */
.L_x_18:
        /* <DEDUP_REMOVED lines=28> */
.L_x_22:
        /* <DEDUP_REMOVED lines=12> */
.L_x_23:
[----:B------:R-:W-:Y:S05]  /*1540*/  BSYNC.RECONVERGENT B0 ;  /* 0x0000000000007941 */ /* 0x000fea0003800200 */
.L_x_21:
[----:B------:R-:W0:Y:S01]  /*1550*/  LDCU UR5, c[0x3][0xf4] ;  /* 0x00c01e80ff0577ac */ /* 0x000e220008000800 */
[----:B------:R-:W-:Y:S01]  /*1560*/  BSSY.RECONVERGENT B0, `(.L_x_24) ;  /* 0x0000027000007945 */ /* 0x000fe20003800200 */
[----:B0-----:R-:W-:-:S06]  /*1570*/  USHF.R.S32.HI UR4, URZ, 0x1f, UR5 ;  /* 0x0000001fff047899 */ /* 0x001fcc0008011405 */
[----:B------:R-:W-:-:S04]  /*1580*/  LOP3.LUT R2, R15, UR4, RZ, 0xfc, !PT ;  /* 0x000000040f027c12 */ /* 0x000fc8000f8efcff */
[----:B------:R-:W-:-:S13]  /*1590*/  ISETP.NE.U32.AND P0, PT, R2, RZ, PT ;  /* 0x000000ff0200720c */ /* 0x000fda0003f05070 */
[----:B------:R-:W-:Y:S05]  /*15a0*/  @P0 BRA `(.L_x_25) ;  /* 0x0000000000580947 */ /* 0x000fea0003800000 */
[----:B------:R-:W0:Y:S01]  /*15b0*/  I2F.U32.RP R2, UR5 ;  /* 0x0000000500027d06 */ /* 0x000e220008209000 */
[----:B------:R-:W-:-:S07]  /*15c0*/  ISETP.NE.U32.AND P2, PT, RZ, UR5, PT ;  /* 0x00000005ff007c0c */ /* 0x000fce000bf45070 */
        /* <DEDUP_REMOVED lines=8> */
[----:B------:R-:W-:Y:S01]  /*1650*/  IMAD.MOV.U32 R7, RZ, RZ, RZ ;  /* 0x000000ffff077224 */ /* 0x000fe200078e00ff */
        /* <DEDUP_REMOVED lines=11> */
.L_x_25:
        /* <DEDUP_REMOVED lines=9> */
[----:B------:R-:W-:-:S04]  /*17a0*/  IMAD.MOV.U32 R6, RZ, RZ, R5 ;  /* 0x000000ffff067224 */ /* 0x000fc800078e0005 */
[----:B0-----:R-:W-:Y:S01]  /*17b0*/  IMAD R28, R7, UR6, R14 ;  /* 0x00000006071c7c24 */ /* 0x001fe2000f8e020e */
[----:B------:R-:W-:-:S07]  /*17c0*/  MOV R7, R8 ;  /* 0x0000000800077202 */ /* 0x000fce0000000f00 */
.L_x_26:
[----:B------:R-:W-:Y:S05]  /*17d0*/  BSYNC.RECONVERGENT B0 ;  /* 0x0000000000007941 */ /* 0x000fea0003800200 */
.L_x_24:
        /* <DEDUP_REMOVED lines=19> */
[----:B------:R-:W-:-:S05]  /*1910*/  @P0 VIADD R6, R6, -UR76 ;  /* 0x8000004c06060c36 */ /* 0x000fca0008000000 */
[----:B------:R-:W-:-:S13]  /*1920*/  ISETP.GE.U32.AND P0, PT, R6, UR76, PT ;  /* 0x0000004c06007c0c */ /* 0x000fda000bf06070 */
[----:B------:R-:W-:Y:S02]  /*1930*/  @P0 IADD3 R6, PT, PT, R6, -UR76, RZ ;  /* 0x8000004c06060c10 */ /* 0x000fe4000fffe0ff */
[----:B------:R-:W-:-:S05]  /*1940*/  @!P1 LOP3.LUT R6, RZ, UR76, RZ, 0x33, !PT ;  /* 0x0000004cff069c12 */ /* 0x000fca000f8e33ff */
[----:B------:R-:W-:Y:S01]  /*1950*/  IMAD.MOV.U32 R32, RZ, RZ, R6 ;  /* 0x000000ffff207224 */ /* 0x000fe200078e0006 */
[----:B------:R-:W-:Y:S06]  /*1960*/  BRA `(.L_x_29) ;  /* 0x0000000000107947 */ /* 0x000fec0003800000 */
.L_x_28:
[----:B------:R-:W-:Y:S01]  /*1970*/  MOV R2, R6 ;  /* 0x0000000600027202 */ /* 0x000fe20000000f00 */
[----:B------:R-:W-:Y:S01]  /*1980*/  IMAD.MOV.U32 R5, RZ, RZ, R7 ;  /* 0x000000ffff057224 */ /* 0x000fe200078e0007 */
[----:B------:R-:W-:-:S07]  /*1990*/  MOV R8, 0x19b0 ;  /* 0x000019b000087802 */ /* 0x000fce0000000f00 */
[----:B------:R-:W-:Y:S05]  /*19a0*/  CALL.REL.NOINC `($__internal_1_$__cuda_sm20_rem_u64) ;  /* 0x0000001400487944 */ /* 0x000fea0003c00000 */
.L_x_29:
[----:B------:R-:W-:Y:S05]  /*19b0*/  BSYNC.RECONVERGENT B0 ;  /* 0x0000000000007941 */ /* 0x000fea0003800200 */
.L_x_27:
[----:B------:R-:W0:Y:S01]  /*19c0*/  LDC.64 R26, c[0x3][RZ] ;  /* 0x00c00000ff1a7b82 */ /* 0x000e220000000a00 */
[----:B------:R-:W0:Y:S01]  /*19d0*/  LDCU.128 UR8, c[0x3][0x10] ;  /* 0x00c00200ff0877ac */ /* 0x000e220008000c00 */
[----:B------:R-:W0:Y:S01]  /*19e0*/  I2F.F64 R32, R32 ;  /* 0x0000002000207312 */ /* 0x000e220000201c00 */
[----:B------:R-:W1:Y:S05]  /*19f0*/  LDCU.128 UR16, c[0x3][0x160] ;  /* 0x00c02c00ff1077ac */ /* 0x000e6a0008000c00 */
[----:B------:R-:W2:Y:S01]  /*1a00*/  LDC.64 R20, c[0x3][0x28] ;  /* 0x00c00a00ff147b82 */ /* 0x000ea20000000a00 */
[----:B------:R-:W3:Y:S01]  /*1a10*/  LDCU.128 UR20, c[0x3][0x40] ;  /* 0x00c00800ff1477ac */ /* 0x000ee20008000c00 */
[----:B------:R-:W2:Y:S01]  /*1a20*/  I2F.F64 R28, R28 ;  /* 0x0000001c001c7312 */ /* 0x000ea20000201c00 */
[----:B------:R-:W4:Y:S05]  /*1a30*/  LDCU.128 UR4, c[0x3][0x170] ;  /* 0x00c02e00ff0477ac */ /* 0x000f2a0008000c00 */
[----:B------:R-:W3:Y:S01]  /*1a40*/  LDC.64 R30, c[0x3][0x30] ;  /* 0x00c00c00ff1e7b82 */ /* 0x000ee20000000a00 */
[----:B------:R-:W5:Y:S01]  /*1a50*/  LDCU.128 UR28, c[0x3][0x70] ;  /* 0x00c00e00ff1c77ac */ /* 0x000f620008000c00 */
[----:B------:R0:W3:Y:S01]  /*1a60*/  I2F.F64 R24, R16 ;  /* 0x0000001000187312 */ /* 0x0000e20000201c00 */
[----:B------:R-:W5:Y:S05]  /*1a70*/  LDCU.64 UR56, c[0x3][0x118] ;  /* 0x00c02300ff3877ac */ /* 0x000f6a0008000a00 */
[----:B------:R-:W5:Y:S01]  /*1a80*/  LDC.64 R18, c[0x3][0x88] ;  /* 0x00c02200ff127b82 */ /* 0x000f620000000a00 */
[----:B------:R-:W5:Y:S01]  /*1a90*/  LDCU.128 UR44, c[0x3][0x120] ;  /* 0x00c02400ff2c77ac */ /* 0x000f620008000c00 */
[----:B0-----:R-:W-:Y:S01]  /*1aa0*/  DFMA R16, R32, UR8, R26 ;  /* 0x0000000820107c2b */ /* 0x001fe2000800001a */
[----:B------:R-:W-:Y:S01]  /*1ab0*/  I2F.F64 R12, R11 ;  /* 0x0000000b000c7312 */ /* 0x000fe20000201c00 */
[----:B------:R-:W0:Y:S04]  /*1ac0*/  LDCU.128 UR36, c[0x3][0x180] ;  /* 0x00c03000ff2477ac */ /* 0x000e280008000c00 */
[----:B------:R-:W0:Y:S01]  /*1ad0*/  LDC.64 R6, c[0x3][0x60] ;  /* 0x00c01800ff067b82 */ /* 0x000e220000000a00 */
[----:B--2---:R-:W-:Y:S01]  /*1ae0*/  DFMA R20, R28, R20, UR10 ;  /* 0x0000000a1c147e2b */ /* 0x004fe20008000014 */
[----:B------:R-:W2:Y:S01]  /*1af0*/  LDCU.128 UR8, c[0x3][0x1b0] ;  /* 0x00c03600ff0877ac */ /* 0x000ea20008000c00 */
[----:B------:R-:W5:Y:S01]  /*1b00*/  I2F.F64 R10, R10 ;  /* 0x0000000a000a7312 */ /* 0x000f620000201c00 */
[----:B-1----:R-:W-:Y:S01]  /*1b10*/  DFMA R28, R16, UR18, RZ ;  /* 0x00000012101c7c2b */ /* 0x002fe200080000ff */
[----:B------:R-:W1:Y:S03]  /*1b20*/  LDCU.128 UR48, c[0x3][0xa0] ;  /* 0x00c01400ff3077ac */ /* 0x000e660008000c00 */
[----:B------:R-:W1:Y:S01]  /*1b30*/  LDC.64 R14, c[0x3][0x58] ;  /* 0x00c01600ff0e7b82 */ /* 0x000e620000000a00 */
[----:B---3--:R-:W-:Y:S01]  /*1b40*/  DFMA R24, R24, UR20, R30 ;  /* 0x0000001418187c2b */ /* 0x008fe2000800001e */
[----:B------:R-:W3:Y:S01]  /*1b50*/  LDCU.128 UR32, c[0x3][0x1c0] ;  /* 0x00c03800ff2077ac */ /* 0x000ee20008000c00 */
[----:B------:R-:W1:Y:S01]  /*1b60*/  I2F.F64 R22, R22 ;  /* 0x0000001600167312 */ /* 0x000e620000201c00 */
[----:B----4-:R-:W-:Y:S01]  /*1b70*/  DFMA R28, R20, UR4, R28 ;  /* 0x00000004141c7c2b */ /* 0x010fe2000800001c */
[----:B------:R-:W4:Y:S03]  /*1b80*/  LDCU.128 UR40, c[0x3][0x130] ;  /* 0x00c02600ff2877ac */ /* 0x000f260008000c00 */
[----:B------:R-:W4:Y:S01]  /*1b90*/  LDC.64 R26, c[0x3][0x90] ;  /* 0x00c02400ff1a7b82 */ /* 0x000f220000000a00 */
[----:B-----5:R-:W-:-:S02]  /*1ba0*/  DFMA R10, R10, R18, UR30 ;  /* 0x0000001e0a0a7e2b */ /* 0x020fc40008000012 */
[----:B------:R-:W4:Y:S01]  /*1bb0*/  I2F.F64 R8, R9 ;  /* 0x0000000900087312 */ /* 0x000f220000201c00 */
[----:B------:R-:W-:Y:S01]  /*1bc0*/  DFMA R18, R16, UR56, RZ ;  /* 0x0000003810127c2b */ /* 0x000fe200080000ff */
[----:B------:R-:W5:Y:S01]  /*1bd0*/  LDCU.128 UR24, c[0x3][0xd0] ;  /* 0x00c01a00ff1877ac */ /* 0x000f620008000c00 */
[----:B------:R-:W-:Y:S02]  /*1be0*/  DFMA R28, R24, UR6, R28 ;  /* 0x00000006181c7c2b */ /* 0x000fe4000800001c */
[----:B0-----:R-:W-:Y:S01]  /*1bf0*/  DFMA R6, R12, UR28, R6 ;  /* 0x0000001c0c067c2b */ /* 0x001fe20008000006 */
[----:B------:R-:W0:Y:S01]  /*1c00*/  LDCU.128 UR52, c[0x3][0x190] ;  /* 0x00c03200ff3477ac */ /* 0x000e220008000c00 */
[----:B------:R-:W5:Y:S01]  /*1c10*/  LDC.64 R12, c[0x3][0xc0] ;  /* 0x00c03000ff0c7b82 */ /* 0x000f620000000a00 */
[----:B--2---:R-:W-:Y:S01]  /*1c20*/  DFMA R32, R16, UR10, RZ ;  /* 0x0000000a10207c2b */ /* 0x004fe200080000ff */
[----:B------:R-:W5:Y:S01]  /*1c30*/  I2F.F64 R2, R3 ;  /* 0x0000000300027312 */ /* 0x000f620000201c00 */
[----:B------:R-:W-:Y:S01]  /*1c40*/  DFMA R18, R20, UR44, R18 ;  /* 0x0000002c14127c2b */ /* 0x000fe20008000012 */
[----:B------:R-:W2:Y:S01]  /*1c50*/  LDCU.128 UR28, c[0x3][0x1d0] ;  /* 0x00c03a00ff1c77ac */ /* 0x000ea20008000c00 */
[----:B-1----:R-:W-:-:S03]  /*1c60*/  DFMA R14, R22, R14, UR22 ;  /* 0x00000016160e7e2b */ /* 0x002fc6000800000e */
[----:B------:R-:W1:Y:S01]  /*1c70*/  LDC.64 R22, c[0x3][0xe8] ;  /* 0x00c03a00ff167b82 */ /* 0x000e620000000a00 */
[----:B------:R-:W1:Y:S01]  /*1c80*/  LDCU.128 UR20, c[0x3][0x200] ;  /* 0x00c04000ff1477ac */ /* 0x000e620008000c00 */
[----:B---3--:R-:W-:Y:S01]  /*1c90*/  DFMA R32, R20, UR32, R32 ;  /* 0x0000002014207c2b */ /* 0x008fe20008000020 */
[----:B------:R-:W-:Y:S01]  /*1ca0*/  I2F.F64 R4, R4 ;  /* 0x0000000400047312 */ /* 0x000fe20000201c00 */
[----:B------:R-:W-:Y:S01]  /*1cb0*/  DFMA R18, R24, UR46, R18 ;  /* 0x0000002e18127c2b */ /* 0x000fe20008000012 */
[----:B------:R-:W3:Y:S01]  /*1cc0*/  LDCU.128 UR44, c[0x3][0x210] ;  /* 0x00c04200ff2c77ac */ /* 0x000ee20008000c00 */
[----:B------:R-:W-:Y:S02]  /*1cd0*/  DFMA R28, R14, UR36, R28 ;  /* 0x000000240e1c7c2b */ /* 0x000fe4000800001c */
[----:B------:R-:W3:Y:S01]  /*1ce0*/  LDC.64 R30, c[0x3][0xb8] ;  /* 0x00c02e00ff1e7b82 */ /* 0x000ee20000000a00 */
[----:B----4-:R-:W-:Y:S01]  /*1cf0*/  DFMA R8, R8, UR48, R26 ;  /* 0x0000003008087c2b */ /* 0x010fe2000800001a */
[----:B------:R-:W4:Y:S01]  /*1d00*/  LDCU.128 UR60, c[0x3][0x140] ;  /* 0x00c02800ff3c77ac */ /* 0x000f220008000c00 */
[----:B------:R-:W1:Y:S01]  /*1d10*/  I2F.F64 R26, R0 ;  /* 0x00000000001a7312 */ /* 0x000e620000201c00 */
[----:B------:R-:W-:-:S02]  /*1d20*/  DFMA R32, R24, UR34, R32 ;  /* 0x0000002218207c2b */ /* 0x000fc40008000020 */
[----:B------:R-:W-:Y:S01]  /*1d30*/  DFMA R28, R6, UR38, R28 ;  /* 0x00000026061c7c2b */ /* 0x000fe2000800001c */
[----:B------:R-:W4:Y:S01]  /*1d40*/  LDCU.128 UR64, c[0x3][0x1a0] ;  /* 0x00c03400ff4077ac */ /* 0x000f220008000c00 */
[----:B------:R-:W-:Y:S02]  /*1d50*/  DFMA R18, R14, UR40, R18 ;  /* 0x000000280e127c2b */ /* 0x000fe40008000012 */
[----:B-----5:R-:W-:Y:S01]  /*1d60*/  DFMA R2, R2, UR24, R12 ;  /* 0x0000001802027c2b */ /* 0x020fe2000800000c */
[----:B------:R-:W5:Y:S01]  /*1d70*/  LDCU.128 UR4, c[0x3][0x1e0] ;  /* 0x00c03c00ff0477ac */ /* 0x000f620008000c00 */
[----:B--2---:R-:W-:Y:S02]  /*1d80*/  DFMA R32, R14, UR28, R32 ;  /* 0x0000001c0e207c2b */ /* 0x004fe40008000020 */
[----:B0-----:R-:W-:Y:S01]  /*1d90*/  DFMA R28, R10, UR52, R28 ;  /* 0x000000340a1c7c2b */ /* 0x001fe2000800001c */
[----:B------:R-:W0:Y:S01]  /*1da0*/  LDCU.128 UR12, c[0x3][0x150] ;  /* 0x00c02a00ff0c77ac */ /* 0x000e220008000c00 */
[----:B------:R-:W-:-:S02]  /*1db0*/  DFMA R18, R6, UR42, R18 ;  /* 0x0000002a06127c2b */ /* 0x000fc40008000012 */
[----:B-1----:R-:W-:Y:S01]  /*1dc0*/  DFMA R12, R26, R22, UR26 ;  /* 0x0000001a1a0c7e2b */ /* 0x002fe20008000016 */
[----:B------:R-:W1:Y:S01]  /*1dd0*/  LDCU.128 UR56, c[0x3][0x1f0] ;  /* 0x00c03e00ff3877ac */ /* 0x000e620008000c00 */
[----:B------:R-:W-:Y:S02]  /*1de0*/  DFMA R22, R16, UR22, RZ ;  /* 0x0000001610167c2b */ /* 0x000fe400080000ff */
[----:B------:R-:W-:Y:S01]  /*1df0*/  DFMA R28, R8, UR54, R28 ;  /* 0x00000036081c7c2b */ /* 0x000fe2000800001c */
[----:B------:R-:W2:Y:S01]  /*1e00*/  LDCU.128 UR24, c[0x3][0x230] ;  /* 0x00c04600ff1877ac */ /* 0x000ea20008000c00 */
[----:B---3--:R-:W-:Y:S02]  /*1e10*/  DFMA R4, R4, R30, UR50 ;  /* 0x0000003204047e2b */ /* 0x008fe4000800001e */
[----:B------:R-:W-:Y:S01]  /*1e20*/  DFMA R32, R6, UR30, R32 ;  /* 0x0000001e06207c2b */ /* 0x000fe20008000020 */
[----:B------:R-:W3:Y:S01]  /*1e30*/  LDCU.128 UR48, c[0x3][0x220] ;  /* 0x00c04400ff3077ac */ /* 0x000ee20008000c00 */
[----:B------:R-:W-:-:S02]  /*1e40*/  DFMA R26, R20, UR44, R22 ;  /* 0x0000002c141a7c2b */ /* 0x000fc40008000016 */
[----:B----4-:R-:W-:Y:S01]  /*1e50*/  DFMA R22, R10, UR60, R18 ;  /* 0x0000003c0a167c2b */ /* 0x010fe20008000012 */
[----:B------:R-:W4:Y:S01]  /*1e60*/  LDCU.128 UR28, c[0x3][0x440] ;  /* 0x00c08800ff1c77ac */ /* 0x000f220008000c00 */
[----:B------:R-:W-:Y:S01]  /*1e70*/  DFMA R28, R4, UR64, R28 ;  /* 0x00000040041c7c2b */ /* 0x000fe2000800001c */
[----:B------:R-:W2:Y:S01]  /*1e80*/  LDC.64 R18, c[0x3][0x4d8] ;  /* 0x00c13600ff127b82 */ /* 0x000ea20000000a00 */
[----:B-----5:R-:W-:Y:S01]  /*1e90*/  DFMA R32, R10, UR4, R32 ;  /* 0x000000040a207c2b */ /* 0x020fe20008000020 */
[----:B------:R-:W5:Y:S01]  /*1ea0*/  LDCU.128 UR36, c[0x3][0x250] ;  /* 0x00c04a00ff2477ac */ /* 0x000f620008000c00 */
[----:B------:R-:W-:Y:S02]  /*1eb0*/  DFMA R26, R24, UR46, R26 ;  /* 0x0000002e181a7c2b */ /* 0x000fe4000800001a */
[----:B------:R-:W-:Y:S01]  /*1ec0*/  DFMA R22, R8, UR62, R22 ;  /* 0x0000003e08167c2b */ /* 0x000fe20008000016 */
[----:B------:R-:W2:Y:S01]  /*1ed0*/  LDCU.128 UR44, c[0x3][0x490] ;  /* 0x00c09200ff2c77ac */ /* 0x000ea20008000c00 */
[----:B------:R-:W-:-:S02]  /*1ee0*/  DFMA R28, R2, UR66, R28 ;  /* 0x00000042021c7c2b */ /* 0x000fc4000800001c */
[----:B------:R-:W-:Y:S01]  /*1ef0*/  DFMA R32, R8, UR6, R32 ;  /* 0x0000000608207c2b */ /* 0x000fe20008000020 */
[----:B------:R-:W5:Y:S01]  /*1f00*/  LDCU.128 UR4, c[0x3][0x430] ;  /* 0x00c08600ff0477ac */ /* 0x000f620008000c00 */
[----:B---3--:R-:W-:Y:S02]  /*1f10*/  DFMA R26, R14, UR48, R26 ;  /* 0x000000300e1a7c2b */ /* 0x008fe4000800001a */
[----:B0-----:R-:W-:Y:S01]  /*1f20*/  DFMA R30, R4, UR12, R22 ;  /* 0x0000000c041e7c2b */ /* 0x001fe20008000016 */
[----:B------:R-:W0:Y:S01]  /*1f30*/  LDCU.128 UR32, c[0x3][0x240] ;  /* 0x00c04800ff2077ac */ /* 0x000e220008000c00 */
[----:B------:R-:W-:Y:S02]  /*1f40*/  DFMA R28, R12, UR8, R28 ;  /* 0x000000080c1c7c2b */ /* 0x000fe4000800001c */
[----:B-1----:R-:W-:Y:S01]  /*1f50*/  DFMA R32, R4, UR56, R32 ;  /* 0x0000003804207c2b */ /* 0x002fe20008000020 */
[----:B------:R-:W1:Y:S01]  /*1f60*/  LDCU.128 UR8, c[0x3][0x480] ;  /* 0x00c09000ff0877ac */ /* 0x000e620008000c00 */
[----:B------:R-:W-:-:S02]  /*1f70*/  DFMA R22, R6, UR50, R26 ;  /* 0x0000003206167c2b */ /* 0x000fc4000800001a */
[----:B------:R-:W-:Y:S01]  /*1f80*/  DFMA R30, R2, UR14, R30 ;  /* 0x0000000e021e7c2b */ /* 0x000fe2000800001e */
[----:B------:R-:W3:Y:S01]  /*1f90*/  LDCU.128 UR40, c[0x3][0x260] ;  /* 0x00c04c00ff2877ac */ /* 0x000ee20008000c00 */
[----:B--2---:R-:W-:Y:S02]  /*1fa0*/  DMUL R26, R18, UR44 ;  /* 0x0000002c121a7c28 */ /* 0x004fe40008000000 */
[----:B----4-:R-:W-:Y:S01]  /*1fb0*/  DADD R28, R28, -UR28 ;  /* 0x8000001c1c1c7e29 */ /* 0x010fe20008000000 */
[----:B------:R-:W2:Y:S01]  /*1fc0*/  LDCU.128 UR12, c[0x3][0x2a0] ;  /* 0x00c05400ff0c77ac */ /* 0x000ea20008000c00 */
[----:B------:R-:W-:Y:S02]  /*1fd0*/  DFMA R22, R10, UR24, R22 ;  /* 0x000000180a167c2b */ /* 0x000fe40008000016 */
[----:B------:R-:W-:Y:S01]  /*1fe0*/  DFMA R32, R2, UR58, R32 ;  /* 0x0000003a02207c2b */ /* 0x000fe20008000020 */
[----:B------:R-:W4:Y:S01]  /*1ff0*/  LDCU.128 UR68, c[0x3][0x290] ;  /* 0x00c05200ff4477ac */ /* 0x000f220008000c00 */
[----:B------:R-:W-:-:S02]  /*2000*/  DFMA R30, R12, UR16, R30 ;  /* 0x000000100c1e7c2b */ /* 0x000fc4000800001e */
[----:B------:R-:W-:Y:S01]  /*2010*/  DSETP.GT.AND P0, PT, |R28|, R26, PT ;  /* 0x0000001a1c00722a */ /* 0x000fe20003f04200 */
[----:B------:R-:W4:Y:S01]  /*2020*/  LDCU.128 UR64, c[0x3][0x450] ;  /* 0x00c08a00ff4077ac */ /* 0x000f220008000c00 */
[----:B------:R-:W-:Y:S02]  /*2030*/  DFMA R34, R8, UR26, R22 ;  /* 0x0000001a08227c2b */ /* 0x000fe40008000016 */
[----:B------:R-:W-:Y:S01]  /*2040*/  DFMA R32, R12, UR20, R32 ;  /* 0x000000140c207c2b */ /* 0x000fe20008000020 */
[----:B------:R-:W4:Y:S01]  /*2050*/  LDCU.128 UR48, c[0x3][0x2b0] ;  /* 0x00c05600ff3077ac */ /* 0x000f220008000c00 */
[----:B-1----:R-:W-:Y:S02]  /*2060*/  DMUL R22, R18, UR10 ;  /* 0x0000000a12167c28 */ /* 0x002fe40008000000 */
[----:B-----5:R-:W-:Y:S01]  /*2070*/  DADD R30, R30, -UR6 ;  /* 0x800000061e1e7e29 */ /* 0x020fe20008000000 */
[----:B------:R-:W1:Y:S01]  /*2080*/  LDCU.128 UR52, c[0x3][0x270] ;  /* 0x00c04e00ff3477ac */ /* 0x000e620008000c00 */
[----:B------:R-:W-:-:S02]  /*2090*/  DFMA R26, R16, UR38, RZ ;  /* 0x00000026101a7c2b */ /* 0x000fc400080000ff */
[----:B0-----:R-:W-:Y:S01]  /*20a0*/  DFMA R34, R4, UR32, R34 ;  /* 0x0000002004227c2b */ /* 0x001fe20008000022 */
[----:B------:R-:W0:Y:S01]  /*20b0*/  LDCU.128 UR20, c[0x3][0x2f0] ;  /* 0x00c05e00ff1477ac */ /* 0x000e220008000c00 */
[----:B------:R-:W-:Y:S02]  /*20c0*/  DADD R32, R32, -UR30 ;  /* 0x8000001e20207e29 */ /* 0x000fe40008000000 */
[----:B------:R-:W-:Y:S01]  /*20d0*/  DMUL R28, R18, UR46 ;  /* 0x0000002e121c7c28 */ /* 0x000fe20008000000 */
[----:B------:R-:W5:Y:S01]  /*20e0*/  LDCU.128 UR28, c[0x3][0x340] ;  /* 0x00c06800ff1c77ac */ /* 0x000f620008000c00 */
[----:B------:R-:W-:Y:S02]  /*20f0*/  DSETP.GT.OR P0, PT, |R30|, R22, P0 ;  /* 0x000000161e00722a */ /* 0x000fe40000704600 */
[----:B---3--:R-:W-:Y:S01]  /*2100*/  DFMA R22, R20, UR40, R26 ;  /* 0x0000002814167c2b */ /* 0x008fe2000800001a */
[----:B------:R-:W3:Y:S01]  /*2110*/  LDCU.128 UR24, c[0x3][0x4a0] ;  /* 0x00c09400ff1877ac */ /* 0x000ee20008000c00 */
[----:B------:R-:W-:-:S02]  /*2120*/  DFMA R34, R2, UR34, R34 ;  /* 0x0000002202227c2b */ /* 0x000fc40008000022 */
[----:B--2---:R-:W-:Y:S01]  /*2130*/  DFMA R26, R16, UR14, RZ ;  /* 0x0000000e101a7c2b */ /* 0x004fe200080000ff */
[----:B----4-:R-:W-:Y:S01]  /*2140*/  UMOV UR62, UR68 ;  /* 0x00000044003e7c82 */ /* 0x010fe20008000000 */
[----:B------:R-:W-:Y:S01]  /*2150*/  DSETP.GT.OR P0, PT, |R32|, R28, P0 ;  /* 0x0000001c2000722a */ /* 0x000fe20000704600 */
[----:B------:R-:W-:Y:S01]  /*2160*/  UMOV UR63, UR69 ;  /* 0x00000045003f7c82 */ /* 0x000fe20008000000 */
[----:B------:R-:W-:Y:S01]  /*2170*/  DFMA R28, R24, UR42, R22 ;  /* 0x0000002a181c7c2b */ /* 0x000fe20008000016 */
[----:B------:R-:W-:Y:S01]  /*2180*/  UMOV UR60, UR70 ;  /* 0x00000046003c7c82 */ /* 0x000fe20008000000 */
[----:B------:R-:W-:Y:S01]  /*2190*/  UMOV UR61, UR71 ;  /* 0x00000047003d7c82 */ /* 0x000fe20008000000 */
[----:B------:R-:W-:Y:S01]  /*21a0*/  UMOV UR10, UR64 ;  /* 0x00000040000a7c82 */ /* 0x000fe20008000000 */
[----:B------:R-:W-:Y:S01]  /*21b0*/  UMOV UR11, UR65 ;  /* 0x00000041000b7c82 */ /* 0x000fe20008000000 */
[----:B------:R-:W-:Y:S01]  /*21c0*/  UMOV UR6, UR66 ;  /* 0x0000004200067c82 */ /* 0x000fe20008000000 */
[----:B------:R-:W-:Y:S01]  /*21d0*/  UMOV UR7, UR67 ;  /* 0x0000004300077c82 */ /* 0x000fe20008000000 */
[----:B------:R-:W2:Y:S01]  /*21e0*/  LDCU.128 UR56, c[0x3][0x300] ;  /* 0x00c06000ff3877ac */ /* 0x000ea20008000c00 */
[----:B------:R-:W-:-:S02]  /*21f0*/  DFMA R32, R12, UR36, R34 ;  /* 0x000000240c207c2b */ /* 0x000fc40008000022 */
[----:B------:R-:W-:Y:S01]  /*2200*/  DFMA R26, R20, UR48, R26 ;  /* 0x00000030141a7c2b */ /* 0x000fe2000800001a */
[----:B------:R-:W4:Y:S01]  /*2210*/  LDCU.128 UR68, c[0x3][0x2c0] ;  /* 0x00c05800ff4477ac */ /* 0x000f220008000c00 */
[----:B-1----:R-:W-:Y:S02]  /*2220*/  DFMA R28, R14, UR52, R28 ;  /* 0x000000340e1c7c2b */ /* 0x002fe4000800001c */
[C---:B0-----:R-:W-:Y:S01]  /*2230*/  DFMA R34, R16.reuse, UR22, RZ ;  /* 0x0000001610227c2b */ /* 0x041fe200080000ff */
[----:B------:R-:W0:Y:S01]  /*2240*/  LDCU.128 UR64, c[0x3][0x350] ;  /* 0x00c06a00ff4077ac */ /* 0x000e220008000c00 */
[----:B-----5:R-:W-:Y:S02]  /*2250*/  DFMA R22, R16, UR30, RZ ;  /* 0x0000001e10167c2b */ /* 0x020fe400080000ff */
[----:B------:R-:W-:Y:S01]  /*2260*/  DFMA R26, R24, UR50, R26 ;  /* 0x00000032181a7c2b */ /* 0x000fe2000800001a */
[----:B------:R-:W1:Y:S01]  /*2270*/  LDCU.128 UR72, c[0x3][0x280] ;  /* 0x00c05000ff4877ac */ /* 0x000e620008000c00 */
[----:B---3--:R-:W-:-:S02]  /*2280*/  DMUL R30, R18, UR24 ;  /* 0x00000018121e7c28 */ /* 0x008fc40008000000 */
[----:B------:R-:W-:Y:S01]  /*2290*/  DADD R32, R32, -UR10 ;  /* 0x8000000a20207e29 */ /* 0x000fe20008000000 */
[----:B------:R-:W3:Y:S01]  /*22a0*/  LDCU.128 UR36, c[0x3][0x390] ;  /* 0x00c07200ff2477ac */ /* 0x000ee20008000c00 */
[----:B------:R-:W-:Y:S02]  /*22b0*/  DFMA R28, R6, UR54, R28 ;  /* 0x00000036061c7c2b */ /* 0x000fe4000800001c */
[----:B--2---:R-:W-:Y:S01]  /*22c0*/  DFMA R34, R20, UR56, R34 ;  /* 0x0000003814227c2b */ /* 0x004fe20008000022 */
[----:B------:R-:W2:Y:S01]  /*22d0*/  LDCU.128 UR40, c[0x3][0x3e0] ;  /* 0x00c07c00ff2877ac */ /* 0x000ea20008000c00 */
[----:B----4-:R-:W-:Y:S01]  /*22e0*/  DFMA R26, R14, UR68, R26 ;  /* 0x000000440e1a7c2b */ /* 0x010fe2000800001a */
[----:B------:R-:W4:Y:S01]  /*22f0*/  LDCU.128 UR44, c[0x3][0x3a0] ;  /* 0x00c07400ff2c77ac */ /* 0x000f220008000c00 */
[----:B------:R-:W-:Y:S02]  /*2300*/  DSETP.GT.OR P0, PT, |R32|, R30, P0 ;  /* 0x0000001e2000722a */ /* 0x000fe40000704600 */
[----:B0-----:R-:W-:Y:S01]  /*2310*/  DFMA R22, R20, UR64, R22 ;  /* 0x0000004014167c2b */ /* 0x001fe20008000016 */
[----:B------:R-:W0:Y:S01]  /*2320*/  LDCU.128 UR32, c[0x3][0x310] ;  /* 0x00c06200ff2077ac */ /* 0x000e220008000c00 */
[----:B------:R-:W-:-:S02]  /*2330*/  DFMA R34, R24, UR58, R34 ;  /* 0x0000003a18227c2b */ /* 0x000fc40008000022 */
[----:B-1----:R-:W-:Y:S01]  /*2340*/  DFMA R28, R10, UR72, R28 ;  /* 0x000000480a1c7c2b */ /* 0x002fe2000800001c */
[----:B------:R-:W1:Y:S01]  /*2350*/  LDCU.128 UR16, c[0x3][0x2d0] ;  /* 0x00c05a00ff1077ac */ /* 0x000e620008000c00 */
[----:B------:R-:W-:Y:S02]  /*2360*/  DFMA R26, R6, UR70, R26 ;  /* 0x00000046061a7c2b */ /* 0x000fe4000800001a */
[----:B---3--:R-:W-:Y:S01]  /*2370*/  DFMA R30, R16, UR38, RZ ;  /* 0x00000026101e7c2b */ /* 0x008fe200080000ff */
[----:B------:R-:W3:Y:S01]  /*2380*/  LDCU.128 UR48, c[0x3][0x3f0] ;  /* 0x00c07e00ff3077ac */ /* 0x000ee20008000c00 */
[----:B------:R-:W-:Y:S02]  /*2390*/  DFMA R22, R24, UR66, R22 ;  /* 0x0000004218167c2b */ /* 0x000fe40008000016 */
[----:B--2---:R-:W-:Y:S01]  /*23a0*/  DFMA R32, R16, UR42, RZ ;  /* 0x0000002a10207c2b */ /* 0x004fe200080000ff */
[----:B------:R-:W2:Y:S01]  /*23b0*/  LDCU.128 UR52, c[0x3][0x360] ;  /* 0x00c06c00ff3477ac */ /* 0x000ea20008000c00 */
[----:B------:R-:W-:-:S02]  /*23c0*/  DFMA R28, R8, UR74, R28 ;  /* 0x0000004a081c7c2b */ /* 0x000fc4000800001c */
[----:B----4-:R-:W-:Y:S01]  /*23d0*/  DFMA R30, R20, UR44, R30 ;  /* 0x0000002c141e7c2b */ /* 0x010fe2000800001e */
[----:B------:R-:W4:Y:S01]  /*23e0*/  LDCU.128 UR64, c[0x3][0x3b0] ;  /* 0x00c07600ff4077ac */ /* 0x000f220008000c00 */
[----:B0-----:R-:W-:Y:S01]  /*23f0*/  DFMA R34, R14, UR32, R34 ;  /* 0x000000200e227c2b */ /* 0x001fe20008000022 */
[----:B------:R-:W-:Y:S01]  /*2400*/  UMOV UR14, UR62 ;  /* 0x0000003e000e7c82 */ /* 0x000fe20008000000 */
[----:B------:R-:W-:Y:S01]  /*2410*/  UMOV UR15, UR63 ;  /* 0x0000003f000f7c82 */ /* 0x000fe20008000000 */
[----:B------:R-:W-:Y:S01]  /*2420*/  UMOV UR10, UR60 ;  /* 0x0000003c000a7c82 */ /* 0x000fe20008000000 */
[----:B------:R-:W-:Y:S01]  /*2430*/  UMOV UR11, UR61 ;  /* 0x0000003d000b7c82 */ /* 0x000fe20008000000 */
[----:B------:R-:W0:Y:S01]  /*2440*/  LDCU.128 UR60, c[0x3][0x320] ;  /* 0x00c06400ff3c77ac */ /* 0x000e220008000c00 */
[----:B-1----:R-:W-:Y:S02]  /*2450*/  DFMA R26, R10, UR16, R26 ;  /* 0x000000100a1a7c2b */ /* 0x002fe4000800001a */
[----:B---3--:R-:W-:Y:S01]  /*2460*/  DFMA R32, R20, UR48, R32 ;  /* 0x0000003014207c2b */ /* 0x008fe20008000020 */
[----:B------:R-:W1:Y:S01]  /*2470*/  LDCU.128 UR68, c[0x3][0x400] ;  /* 0x00c08000ff4477ac */ /* 0x000e620008000c00 */
[----:B------:R-:W-:-:S02]  /*2480*/  DFMA R28, R4, UR14, R28 ;  /* 0x0000000e041c7c2b */ /* 0x000fc4000800001c */
[----:B------:R-:W-:Y:S01]  /*2490*/  DFMA R30, R24, UR46, R30 ;  /* 0x0000002e181e7c2b */ /* 0x000fe2000800001e */
[----:B------:R-:W3:Y:S01]  /*24a0*/  LDCU.128 UR72, c[0x3][0x370] ;  /* 0x00c06e00ff4877ac */ /* 0x000ee20008000c00 */
[----:B--2---:R-:W-:Y:S02]  /*24b0*/  DFMA R22, R14, UR52, R22 ;  /* 0x000000340e167c2b */ /* 0x004fe40008000016 */
[----:B------:R-:W-:Y:S01]  /*24c0*/  DFMA R34, R6, UR34, R34 ;  /* 0x0000002206227c2b */ /* 0x000fe20008000022 */
[----:B------:R-:W2:Y:S01]  /*24d0*/  LDCU.128 UR56, c[0x3][0x2e0] ;  /* 0x00c05c00ff3877ac */ /* 0x000ea20008000c00 */
[----:B------:R-:W-:Y:S02]  /*24e0*/  DFMA R26, R8, UR18, R26 ;  /* 0x00000012081a7c2b */ /* 0x000fe4000800001a */
[----:B------:R-:W-:Y:S01]  /*24f0*/  DFMA R32, R24, UR50, R32 ;  /* 0x0000003218207c2b */ /* 0x000fe20008000020 */
[----:B------:R-:W5:Y:S01]  /*2500*/  LDCU.128 UR16, c[0x3][0x3c0] ;  /* 0x00c07800ff1077ac */ /* 0x000f620008000c00 */
[----:B------:R-:W-:-:S02]  /*2510*/  DFMA R28, R2, UR10, R28 ;  /* 0x0000000a021c7c2b */ /* 0x000fc4000800001c */
[----:B----4-:R-:W-:Y:S01]  /*2520*/  DFMA R30, R14, UR64, R30 ;  /* 0x000000400e1e7c2b */ /* 0x010fe2000800001e */
[----:B------:R-:W4:Y:S01]  /*2530*/  LDCU.128 UR32, c[0x3][0x330] ;  /* 0x00c06600ff2077ac */ /* 0x000f220008000c00 */
[----:B------:R-:W-:Y:S02]  /*2540*/  DFMA R22, R6, UR54, R22 ;  /* 0x0000003606167c2b */ /* 0x000fe40008000016 */
[----:B0-----:R-:W-:Y:S01]  /*2550*/  DFMA R34, R10, UR60, R34 ;  /* 0x0000003c0a227c2b */ /* 0x001fe20008000022 */
[----:B------:R-:W0:Y:S01]  /*2560*/  LDCU.128 UR44, c[0x3][0x410] ;  /* 0x00c08200ff2c77ac */ /* 0x000e220008000c00 */
[----:B-1----:R-:W-:Y:S02]  /*2570*/  DFMA R32, R14, UR68, R32 ;  /* 0x000000440e207c2b */ /* 0x002fe40008000020 */
[----:B------:R-:W-:Y:S01]  /*2580*/  DFMA R28, R12, UR12, R28 ;  /* 0x0000000c0c1c7c2b */ /* 0x000fe2000800001c */
[----:B------:R-:W1:Y:S01]  /*2590*/  LDCU.128 UR48, c[0x3][0x380] ;  /* 0x00c07000ff3077ac */ /* 0x000e620008000c00 */
[----:B------:R-:W-:-:S02]  /*25a0*/  DFMA R30, R6, UR66, R30 ;  /* 0x00000042061e7c2b */ /* 0x000fc4000800001e */
[----:B---3--:R-:W-:Y:S01]  /*25b0*/  DFMA R22, R10, UR72, R22 ;  /* 0x000000480a167c2b */ /* 0x008fe20008000016 */
[----:B------:R-:W3:Y:S01]  /*25c0*/  LDCU.128 UR12, c[0x3][0x3d0] ;  /* 0x00c07a00ff0c77ac */ /* 0x000ee20008000c00 */
[----:B--2---:R-:W-:Y:S02]  /*25d0*/  DFMA R26, R4, UR56, R26 ;  /* 0x00000038041a7c2b */ /* 0x004fe4000800001a */
[----:B------:R-:W-:Y:S01]  /*25e0*/  DFMA R34, R8, UR62, R34 ;  /* 0x0000003e08227c2b */ /* 0x000fe20008000022 */
[----:B------:R-:W2:Y:S01]  /*25f0*/  LDCU.128 UR52, c[0x3][0x4b0] ;  /* 0x00c09600ff3477ac */ /* 0x000ea20008000c00 */
[----:B------:R-:W-:Y:S02]  /*2600*/  DFMA R32, R6, UR70, R32 ;  /* 0x0000004606207c2b */ /* 0x000fe40008000020 */
[----:B------:R-:W-:Y:S02]  /*2610*/  DADD R36, R28, -UR6 ;  /* 0x800000061c247e29 */ /* 0x000fe40008000000 */
[----:B------:R-:W-:Y:S01]  /*2620*/  DMUL R28, R18, UR26 ;  /* 0x0000001a121c7c28 */ /* 0x000fe20008000000 */
[----:B------:R-:W2:Y:S01]  /*2630*/  LDCU.128 UR24, c[0x3][0x460] ;  /* 0x00c08c00ff1877ac */ /* 0x000ea20008000c00 */
[----:B-----5:R-:W-:-:S02]  /*2640*/  DFMA R30, R10, UR16, R30 ;  /* 0x000000100a1e7c2b */ /* 0x020fc4000800001e */
[----:B------:R-:W-:Y:S02]  /*2650*/  DFMA R22, R8, UR74, R22 ;  /* 0x0000004a08167c2b */ /* 0x000fe40008000016 */
[----:B------:R-:W-:Y:S01]  /*2660*/  DFMA R26, R2, UR58, R26 ;  /* 0x0000003a021a7c2b */ /* 0x000fe2000800001a */
[----:B------:R-:W5:Y:S01]  /*2670*/  LDCU.128 UR56, c[0x3][0x420] ;  /* 0x00c08400ff3877ac */ /* 0x000f620008000c00 */
[----:B----4-:R-:W-:Y:S02]  /*2680*/  DFMA R34, R4, UR32, R34 ;  /* 0x0000002004227c2b */ /* 0x010fe40008000022 */
[----:B0-----:R-:W-:Y:S02]  /*2690*/  DFMA R32, R10, UR44, R32 ;  /* 0x0000002c0a207c2b */ /* 0x001fe40008000020 */
[----:B------:R-:W-:Y:S01]  /*26a0*/  DFMA R30, R8, UR18, R30 ;  /* 0x00000012081e7c2b */ /* 0x000fe2000800001e */
[----:B------:R-:W0:Y:S01]  /*26b0*/  LDCU.128 UR16, c[0x3][0x470] ;  /* 0x00c08e00ff1077ac */ /* 0x000e220008000c00 */
[----:B-1----:R-:W-:-:S02]  /*26c0*/  DFMA R22, R4, UR48, R22 ;  /* 0x0000003004167c2b */ /* 0x002fc40008000016 */
[----:B------:R-:W-:Y:S01]  /*26d0*/  DFMA R26, R12, UR20, R26 ;  /* 0x000000140c1a7c2b */ /* 0x000fe2000800001a */
[----:B------:R-:W1:Y:S01]  /*26e0*/  LDCU.128 UR20, c[0x3][0x4c0] ;  /* 0x00c09800ff1477ac */ /* 0x000e620008000c00 */
[----:B------:R-:W-:Y:S02]  /*26f0*/  DFMA R34, R2, UR34, R34 ;  /* 0x0000002202227c2b */ /* 0x000fe40008000022 */
[----:B------:R-:W-:Y:S02]  /*2700*/  DFMA R32, R8, UR46, R32 ;  /* 0x0000002e08207c2b */ /* 0x000fe40008000020 */
[----:B---3--:R-:W-:Y:S02]  /*2710*/  DFMA R30, R4, UR12, R30 ;  /* 0x0000000c041e7c2b */ /* 0x008fe4000800001e */
[----:B------:R-:W-:Y:S02]  /*2720*/  DSETP.GT.OR P0, PT, |R36|, R28, P0 ;  /* 0x0000001c2400722a */ /* 0x000fe40000704600 */
[----:B------:R-:W-:Y:S01]  /*2730*/  DFMA R28, R2, UR50, R22 ;  /* 0x00000032021c7c2b */ /* 0x000fe20008000016 */
[----:B------:R-:W3:Y:S01]  /*2740*/  LDC.64 R36, c[0x3][0x4d0] ;  /* 0x00c13400ff247b82 */ /* 0x000ee20000000a00 */
[----:B--2---:R-:W-:-:S02]  /*2750*/  DMUL R22, R18, UR52 ;  /* 0x0000003412167c28 */ /* 0x004fc40008000000 */
[----:B------:R-:W-:Y:S02]  /*2760*/  DADD R26, R26, -UR24 ;  /* 0x800000181a1a7e29 */ /* 0x000fe40008000000 */
[----:B------:R-:W-:Y:S02]  /*2770*/  DFMA R34, R12, UR28, R34 ;  /* 0x0000001c0c227c2b */ /* 0x000fe40008000022 */
[----:B-----5:R-:W-:Y:S02]  /*2780*/  DFMA R32, R4, UR56, R32 ;  /* 0x0000003804207c2b */ /* 0x020fe40008000020 */
[----:B------:R-:W-:Y:S02]  /*2790*/  DFMA R30, R2, UR14, R30 ;  /* 0x0000000e021e7c2b */ /* 0x000fe4000800001e */
[----:B------:R-:W-:Y:S02]  /*27a0*/  DFMA R28, R12, UR36, R28 ;  /* 0x000000240c1c7c2b */ /* 0x000fe4000800001c */
[----:B------:R-:W-:-:S02]  /*27b0*/  DSETP.GT.OR P0, PT, |R26|, R22, P0 ;  /* 0x000000161a00722a */ /* 0x000fc40000704600 */
[----:B------:R-:W-:Y:S02]  /*27c0*/  DADD R34, R34, -UR26 ;  /* 0x8000001a22227e29 */ /* 0x000fe40008000000 */
[----:B------:R-:W-:Y:S02]  /*27d0*/  DMUL R22, R18, UR54 ;  /* 0x0000003612167c28 */ /* 0x000fe40008000000 */
[----:B------:R-:W-:Y:S02]  /*27e0*/  DFMA R32, R2, UR58, R32 ;  /* 0x0000003a02207c2b */ /* 0x000fe40008000020 */
[----:B------:R-:W-:Y:S02]  /*27f0*/  DFMA R30, R12, UR40, R30 ;  /* 0x000000280c1e7c2b */ /* 0x000fe4000800001e */
[----:B-1----:R-:W-:Y:S02]  /*2800*/  DMUL R26, R18, UR20 ;  /* 0x00000014121a7c28 */ /* 0x002fe40008000000 */
[----:B0-----:R-:W-:-:S02]  /*2810*/  DADD R28, R28, -UR16 ;  /* 0x800000101c1c7e29 */ /* 0x001fc40008000000 */
[----:B------:R-:W-:Y:S02]  /*2820*/  DSETP.GT.OR P0, PT, |R34|, R22, P0 ;  /* 0x000000162200722a */ /* 0x000fe40000704600 */
[----:B------:R-:W-:Y:S02]  /*2830*/  DFMA R32, R12, UR4, R32 ;  /* 0x000000040c207c2b */ /* 0x000fe40008000020 */
[----:B------:R-:W-:Y:S02]  /*2840*/  DADD R30, R30, -UR18 ;  /* 0x800000121e1e7e29 */ /* 0x000fe40008000000 */
[----:B------:R-:W-:Y:S02]  /*2850*/  DMUL R22, R18, UR22 ;  /* 0x0000001612167c28 */ /* 0x000fe40008000000 */
[----:B------:R-:W-:Y:S02]  /*2860*/  DSETP.GT.OR P0, PT, |R28|, R26, P0 ;  /* 0x0000001a1c00722a */ /* 0x000fe40000704600 */
[----:B---3--:R-:W-:-:S02]  /*2870*/  DMUL R36, R18, R36 ;  /* 0x0000002412247228 */ /* 0x008fc40000000000 */
[----:B------:R-:W-:Y:S02]  /*2880*/  DADD R32, R32, -UR8 ;  /* 0x8000000820207e29 */ /* 0x000fe40008000000 */
[----:B------:R-:W-:-:S06]  /*2890*/  DSETP.GT.OR P0, PT, |R30|, R22, P0 ;  /* 0x000000161e00722a */ /* 0x000fcc0000704600 */
[----:B------:R-:W-:-:S14]  /*28a0*/  DSETP.GT.OR P0, PT, |R32|, R36, P0 ;  /* 0x000000242000722a */ /* 0x000fdc0000704600 */
[----:B------:R-:W-:Y:S05]  /*28b0*/  @P0 EXIT ;  /* 0x000000000000094d */ /* 0x000fea0003800000 */
[----:B------:R-:W0:Y:S01]  /*28c0*/  S2R R23, SR_LANEID ;  /* 0x0000000000177919 */ /* 0x000e220000000000 */
[----:B------:R-:W-:Y:S01]  /*28d0*/  VOTEU.ANY UR6, UPT, PT ;  /* 0x0000000000067886 */ /* 0x000fe200038e0100 */
[----:B------:R-:W1:Y:S01]  /*28e0*/  LDC.64 R18, c[0x0][0x388] ;  /* 0x0000e200ff127b82 */ /* 0x000e620000000a00 */
[----:B------:R-:W0:Y:S01]  /*28f0*/  FLO.U32 R26, UR6 ;  /* 0x00000006001a7d00 */ /* 0x000e2200080e0000 */
[----:B------:R-:W1:Y:S07]  /*2900*/  LDCU.64 UR4, c[0x0][0x358] ;  /* 0x00006b00ff0477ac */ /* 0x000e6e0008000a00 */
[----:B------:R-:W1:Y:S01]  /*2910*/  POPC R29, UR6 ;  /* 0x00000006001d7d09 */ /* 0x000e620008000000 */
[----:B0-----:R-:W-:-:S13]  /*2920*/  ISETP.EQ.U32.AND P0, PT, R26, R23, PT ;  /* 0x000000171a00720c */ /* 0x001fda0003f02070 */
[----:B-1----:R-:W2:Y:S01]  /*2930*/  @P0 ATOMG.E.ADD.STRONG.GPU PT, R19, desc[UR4][R18.64], R29 ;  /* 0x8000001d121309a8 */ /* 0x002ea200081ef104 */
[----:B------:R-:W0:Y:S02]  /*2940*/  S2R R22, SR_LTMASK ;  /* 0x0000000000167919 */ /* 0x000e240000003900 */
[----:B0-----:R-:W-:Y:S02]  /*2950*/  LOP3.LUT R28, R22, UR6, RZ, 0xc0, !PT ;  /* 0x00000006161c7c12 */ /* 0x001fe4000f8ec0ff */
[----:B------:R-:W0:Y:S02]  /*2960*/  LDC.64 R22, c[0x0][0x380] ;  /* 0x0000e000ff167b82 */ /* 0x000e240000000a00 */
[----:B------:R-:W1:Y:S01]  /*2970*/  POPC R27, R28 ;  /* 0x0000001c001b7309 */ /* 0x000e620000000000 */
[----:B--2---:R-:W1:Y:S02]  /*2980*/  SHFL.IDX PT, R0, R19, R26, 0x1f ;  /* 0x00001f1a13007589 */ /* 0x004e6400000e0000 */
[----:B-1----:R-:W-:-:S05]  /*2990*/  IADD3 R0, PT, PT, R0, R27, RZ ;  /* 0x0000001b00007210 */ /* 0x002fca0007ffe0ff */
[----:B------:R-:W-:-:S04]  /*29a0*/  IMAD R27, R0, 0xa, RZ ;  /* 0x0000000a001b7824 */ /* 0x000fc800078e02ff */
[----:B0-----:R-:W-:-:S05]  /*29b0*/  IMAD.WIDE.U32 R22, R27, 0x8, R22 ;  /* 0x000000081b167825 */ /* 0x001fca00078e0016 */
[----:B------:R-:W-:Y:S04]  /*29c0*/  STG.E.64 desc[UR4][R22.64], R16 ;  /* 0x0000001016007986 */ /* 0x000fe8000c101b04 */
        /* <DEDUP_REMOVED lines=8> */
[----:B------:R-:W-:Y:S01]  /*2a50*/  STG.E.64 desc[UR4][R22.64+0x48], R12 ;  /* 0x0000480c16007986 */ /* 0x000fe2000c101b04 */
[----:B------:R-:W-:Y:S05]  /*2a60*/  EXIT ;  /* 0x000000000000794d */ /* 0x000fea0003800000 */
        .weak           $__internal_0_$__cuda_sm20_div_u64
        .type           $__internal_0_$__cuda_sm20_div_u64,@function
        .size           $__internal_0_$__cuda_sm20_div_u64,($__internal_1_$__cuda_sm20_rem_u64 - $__internal_0_$__cuda_sm20_div_u64)
$__internal_0_$__cuda_sm20_div_u64:
[----:B------:R-:W-:Y:S01]  /*2a70*/  IMAD.MOV.U32 R20, RZ, RZ, R6 ;  /* 0x000000ffff147224 */ /* 0x000fe200078e0006 */
[----:B------:R-:W-:-:S05]  /*2a80*/  MOV R21, R5 ;  /* 0x0000000500157202 */ /* 0x000fca0000000f00 */
[----:B------:R-:W0:Y:S08]  /*2a90*/  I2F.U64.RP R20, R20 ;  /* 0x0000001400147312 */ /* 0x000e300000309000 */
[----:B0-----:R-:W0:Y:S02]  /*2aa0*/  MUFU.RCP R12, R20 ;  /* 0x00000014000c7308 */ /* 0x001e240000001000 */
[----:B0-----:R-:W-:-:S06]  /*2ab0*/  VIADD R13, R12, 0x1ffffffe ;  /* 0x1ffffffe0c0d7836 */ /* 0x001fcc0000000000 */
[----:B------:R-:W0:Y:S02]  /*2ac0*/  F2I.U64.TRUNC R12, R13 ;  /* 0x0000000d000c7311 */ /* 0x000e24000020d800 */
[----:B0-----:R-:W-:-:S04]  /*2ad0*/  IMAD.WIDE.U32 R18, R12, R6, RZ ;  /* 0x000000060c127225 */ /* 0x001fc800078e00ff */
[----:B------:R-:W-:Y:S01]  /*2ae0*/  IMAD R19, R12, R5, R19 ;  /* 0x000000050c137224 */ /* 0x000fe200078e0213 */
[----:B------:R-:W-:-:S03]  /*2af0*/  IADD3 R25, P0, PT, RZ, -R18, RZ ;  /* 0x80000012ff197210 */ /* 0x000fc60007f1e0ff */
[----:B------:R-:W-:Y:S02]  /*2b00*/  IMAD R19, R13, R6, R19 ;  /* 0x000000060d137224 */ /* 0x000fe400078e0213 */
[----:B------:R-:W-:-:S03]  /*2b10*/  IMAD.HI.U32 R18, R12, R25, RZ ;  /* 0x000000190c127227 */ /* 0x000fc600078e00ff */
[----:B------:R-:W-:Y:S01]  /*2b20*/  IADD3.X R23, PT, PT, RZ, ~R19, RZ, P0, !PT ;  /* 0x80000013ff177210 */ /* 0x000fe200007fe4ff */
[----:B------:R-:W-:-:S04]  /*2b30*/  IMAD.MOV.U32 R19, RZ, RZ, R12 ;  /* 0x000000ffff137224 */ /* 0x000fc800078e000c */
[----:B------:R-:W-:-:S04]  /*2b40*/  IMAD.WIDE.U32 R18, P0, R12, R23, R18 ;  /* 0x000000170c127225 */ /* 0x000fc80007800012 */
[C---:B------:R-:W-:Y:S02]  /*2b50*/  IMAD R12, R13.reuse, R23, RZ ;  /* 0x000000170d0c7224 */ /* 0x040fe400078e02ff */
[----:B------:R-:W-:-:S04]  /*2b60*/  IMAD.HI.U32 R19, P1, R13, R25, R18 ;  /* 0x000000190d137227 */ /* 0x000fc80007820012 */
[----:B------:R-:W-:Y:S01]  /*2b70*/  IMAD.HI.U32 R23, R13, R23, RZ ;  /* 0x000000170d177227 */ /* 0x000fe200078e00ff */
[----:B------:R-:W-:-:S04]  /*2b80*/  IADD3 R19, P2, PT, R12, R19, RZ ;  /* 0x000000130c137210 */ /* 0x000fc80007f5e0ff */
[----:B------:R-:W-:Y:S01]  /*2b90*/  IADD3.X R21, PT, PT, R23, R13, RZ, P0, !PT ;  /* 0x0000000d17157210 */ /* 0x000fe200007fe4ff */
[----:B------:R-:W-:-:S03]  /*2ba0*/  IMAD.WIDE.U32 R12, R19, R6, RZ ;  /* 0x00000006130c7225 */ /* 0x000fc600078e00ff */
[----:B------:R-:W-:Y:S01]  /*2bb0*/  IADD3.X R21, PT, PT, RZ, RZ, R21, P2, P1 ;  /* 0x000000ffff157210 */ /* 0x000fe200017e2415 */
[----:B------:R-:W-:Y:S01]  /*2bc0*/  IMAD R13, R19, R5, R13 ;  /* 0x00000005130d7224 */ /* 0x000fe200078e020d */
[----:B------:R-:W-:-:S03]  /*2bd0*/  IADD3 R23, P0, PT, RZ, -R12, RZ ;  /* 0x8000000cff177210 */ /* 0x000fc60007f1e0ff */
[----:B------:R-:W-:Y:S02]  /*2be0*/  IMAD R12, R21, R6, R13 ;  /* 0x00000006150c7224 */ /* 0x000fe400078e020d */
[----:B------:R-:W-:-:S04]  /*2bf0*/  IMAD.HI.U32 R18, R19, R23, RZ ;  /* 0x0000001713127227 */ /* 0x000fc800078e00ff */
[----:B------:R-:W-:-:S04]  /*2c00*/  IMAD.X R12, RZ, RZ, ~R12, P0 ;  /* 0x000000ffff0c7224 */ /* 0x000fc800000e0e0c */
[----:B------:R-:W-:-:S04]  /*2c10*/  IMAD.WIDE.U32 R18, P0, R19, R12, R18 ;  /* 0x0000000c13127225 */ /* 0x000fc80007800012 */
[C---:B------:R-:W-:Y:S02]  /*2c20*/  IMAD R13, R21.reuse, R12, RZ ;  /* 0x0000000c150d7224 */ /* 0x040fe400078e02ff */
[----:B------:R-:W-:-:S04]  /*2c30*/  IMAD.HI.U32 R18, P1, R21, R23, R18 ;  /* 0x0000001715127227 */ /* 0x000fc80007820012 */
[----:B------:R-:W-:Y:S01]  /*2c40*/  IMAD.HI.U32 R12, R21, R12, RZ ;  /* 0x0000000c150c7227 */ /* 0x000fe200078e00ff */
[----:B------:R-:W-:-:S03]  /*2c50*/  IADD3 R19, P2, PT, R13, R18, RZ ;  /* 0x000000120d137210 */ /* 0x000fc60007f5e0ff */
[----:B------:R-:W-:Y:S01]  /*2c60*/  IMAD.MOV.U32 R13, RZ, RZ, RZ ;  /* 0x000000ffff0d7224 */ /* 0x000fe200078e00ff */
[----:B------:R-:W-:Y:S01]  /*2c70*/  IADD3.X R18, PT, PT, R12, R21, RZ, P0, !PT ;  /* 0x000000150c127210 */ /* 0x000fe200007fe4ff */
[----:B------:R-:W-:-:S03]  /*2c80*/  IMAD.HI.U32 R12, R19, R8, RZ ;  /* 0x00000008130c7227 */ /* 0x000fc600078e00ff */
[----:B------:R-:W-:Y:S01]  /*2c90*/  IADD3.X R18, PT, PT, RZ, RZ, R18, P2, P1 ;  /* 0x000000ffff127210 */ /* 0x000fe200017e2412 */
[----:B------:R-:W-:-:S04]  /*2ca0*/  IMAD.WIDE.U32 R12, R19, R7, R12 ;  /* 0x00000007130c7225 */ /* 0x000fc800078e000c */
[C---:B------:R-:W-:Y:S02]  /*2cb0*/  IMAD R19, R18.reuse, R7, RZ ;  /* 0x0000000712137224 */ /* 0x040fe400078e02ff */
[----:B------:R-:W-:-:S04]  /*2cc0*/  IMAD.HI.U32 R12, P0, R18, R8, R12 ;  /* 0x00000008120c7227 */ /* 0x000fc8000780000c */
[----:B------:R-:W-:Y:S01]  /*2cd0*/  IMAD.HI.U32 R21, R18, R7, RZ ;  /* 0x0000000712157227 */ /* 0x000fe200078e00ff */
[----:B------:R-:W-:-:S04]  /*2ce0*/  IADD3 R19, P1, PT, R19, R12, RZ ;  /* 0x0000000c13137210 */ /* 0x000fc80007f3e0ff */
[----:B------:R-:W-:Y:S01]  /*2cf0*/  IADD3.X R21, PT, PT, R21, RZ, RZ, P0, !PT ;  /* 0x000000ff15157210 */ /* 0x000fe200007fe4ff */
[----:B------:R-:W-:-:S04]  /*2d00*/  IMAD.WIDE.U32 R12, R19, R6, RZ ;  /* 0x00000006130c7225 */ /* 0x000fc800078e00ff */
[----:B------:R-:W-:Y:S02]  /*2d10*/  IMAD.X R21, RZ, RZ, R21, P1 ;  /* 0x000000ffff157224 */ /* 0x000fe400008e0615 */
[----:B------:R-:W-:Y:S01]  /*2d20*/  IMAD R18, R19, R5, R13 ;  /* 0x0000000513127224 */ /* 0x000fe200078e020d */
[----:B------:R-:W-:-:S03]  /*2d30*/  IADD3 R13, P1, PT, -R12, R8, RZ ;  /* 0x000000080c0d7210 */ /* 0x000fc60007f3e1ff */
[-C--:B------:R-:W-:Y:S01]  /*2d40*/  IMAD R8, R21, R6.reuse, R18 ;  /* 0x0000000615087224 */ /* 0x080fe200078e0212 */
[----:B------:R-:W-:Y:S02]  /*2d50*/  ISETP.GE.U32.AND P0, PT, R13, R6, PT ;  /* 0x000000060d00720c */ /* 0x000fe40003f06070 */
[----:B------:R-:W-:Y:S02]  /*2d60*/  IADD3 R20, P2, PT, -R6, R13, RZ ;  /* 0x0000000d06147210 */ /* 0x000fe40007f5e1ff */
[----:B------:R-:W-:Y:S02]  /*2d70*/  IADD3.X R8, PT, PT, ~R8, R7, RZ, P1, !PT ;  /* 0x0000000708087210 */ /* 0x000fe40000ffe5ff */
[----:B------:R-:W-:Y:S02]  /*2d80*/  IADD3 R18, P1, PT, R19, 0x1, RZ ;  /* 0x0000000113127810 */ /* 0x000fe40007f3e0ff */
[C---:B------:R-:W-:Y:S01]  /*2d90*/  ISETP.GE.U32.AND.EX P0, PT, R8.reuse, R5, PT, P0 ;  /* 0x000000050800720c */ /* 0x040fe20003f06100 */
[----:B------:R-:W-:Y:S01]  /*2da0*/  IMAD.X R7, R8, 0x1, ~R5, P2 ;  /* 0x0000000108077824 */ /* 0x000fe200010e0e05 */
[----:B------:R-:W-:-:S02]  /*2db0*/  IADD3.X R12, PT, PT, RZ, R21, RZ, P1, !PT ;  /* 0x00000015ff0c7210 */ /* 0x000fc40000ffe4ff */
[----:B------:R-:W-:Y:S02]  /*2dc0*/  SEL R19, R18, R19, P0 ;  /* 0x0000001312137207 */ /* 0x000fe40000000000 */
[----:B------:R-:W-:Y:S02]  /*2dd0*/  SEL R13, R20, R13, P0 ;  /* 0x0000000d140d7207 */ /* 0x000fe40000000000 */
[----:B------:R-:W-:Y:S01]  /*2de0*/  SEL R18, R7, R8, P0 ;  /* 0x0000000807127207 */ /* 0x000fe20000000000 */
[----:B------:R-:W-:Y:S01]  /*2df0*/  IMAD.MOV.U32 R7, RZ, RZ, 0x0 ;  /* 0x00000000ff077424 */ /* 0x000fe200078e00ff */
[----:B------:R-:W-:Y:S02]  /*2e00*/  SEL R21, R12, R21, P0 ;  /* 0x000000150c157207 */ /* 0x000fe40000000000 */
[----:B------:R-:W-:Y:S02]  /*2e10*/  IADD3 R8, P2, PT, R19, 0x1, RZ ;  /* 0x0000000113087810 */ /* 0x000fe40007f5e0ff */
[----:B------:R-:W-:-:S02]  /*2e20*/  ISETP.GE.U32.AND P0, PT, R13, R6, PT ;  /* 0x000000060d00720c */ /* 0x000fc40003f06070 */
[----:B------:R-:W-:Y:S01]  /*2e30*/  ISETP.NE.U32.AND P1, PT, R6, RZ, PT ;  /* 0x000000ff0600720c */ /* 0x000fe20003f25070 */
[----:B------:R-:W-:Y:S01]  /*2e40*/  IMAD.X R6, RZ, RZ, R21, P2 ;  /* 0x000000ffff067224 */ /* 0x000fe200010e0615 */
[----:B------:R-:W-:Y:S02]  /*2e50*/  ISETP.GE.U32.AND.EX P0, PT, R18, R5, PT, P0 ;  /* 0x000000051200720c */ /* 0x000fe40003f06100 */
[----:B------:R-:W-:Y:S02]  /*2e60*/  ISETP.NE.AND.EX P1, PT, R5, RZ, PT, P1 ;  /* 0x000000ff0500720c */ /* 0x000fe40003f25310 */
[----:B------:R-:W-:Y:S02]  /*2e70*/  SEL R5, R8, R19, P0 ;  /* 0x0000001308057207 */ /* 0x000fe40000000000 */
[----:B------:R-:W-:Y:S02]  /*2e80*/  SEL R8, R6, R21, P0 ;  /* 0x0000001506087207 */ /* 0x000fe40000000000 */
[----:B------:R-:W-:-:S02]  /*2e90*/  MOV R6, R2 ;  /* 0x0000000200067202 */ /* 0x000fc40000000f00 */
[----:B------:R-:W-:Y:S02]  /*2ea0*/  SEL R5, R5, 0xffffffff, P1 ;  /* 0xffffffff05057807 */ /* 0x000fe40000800000 */
[----:B------:R-:W-:Y:S01]  /*2eb0*/  SEL R8, R8, 0xffffffff, P1 ;  /* 0xffffffff08087807 */ /* 0x000fe20000800000 */
[----:B------:R-:W-:Y:S06]  /*2ec0*/  RET.REL.NODEC R6 `(_Z14gridloopsearchPdPjm) ;  /* 0xffffffd0064c7950 */ /* 0x000fec0003c3ffff */
        .weak           $__internal_1_$__cuda_sm20_rem_u64
        .type           $__internal_1_$__cuda_sm20_rem_u64,@function
        .size           $__internal_1_$__cuda_sm20_rem_u64,(.L_x_32 - $__internal_1_$__cuda_sm20_rem_u64)
$__internal_1_$__cuda_sm20_rem_u64:
[----:B------:R-:W0:Y:S01]  /*2ed0*/  LDCU UR4, c[0x3][0xf0] ;  /* 0x00c01e00ff0477ac */ /* 0x000e220008000800 */
[----:B------:R-:W-:Y:S02]  /*2ee0*/  UMOV UR5, UR77 ;  /* 0x0000004d00057c82 */ /* 0x000fe40008000000 */
[----:B0-----:R-:W0:Y:S08]  /*2ef0*/  I2F.U64.RP R14, UR4 ;  /* 0x00000004000e7d12 */ /* 0x001e300008309000 */
[----:B0-----:R-:W0:Y:S02]  /*2f00*/  MUFU.RCP R14, R14 ;  /* 0x0000000e000e7308 */ /* 0x001e240000001000 */
[----:B0-----:R-:W-:-:S06]  /*2f10*/  IADD3 R6, PT, PT, R14, 0x1ffffffe, RZ ;  /* 0x1ffffffe0e067810 */ /* 0x001fcc0007ffe0ff */
[----:B------:R-:W0:Y:S02]  /*2f20*/  F2I.U64.TRUNC R6, R6 ;  /* 0x0000000600067311 */ /* 0x000e24000020d800 */
[----:B0-----:R-:W-:-:S04]  /*2f30*/  IMAD.WIDE.U32 R12, R6, UR4, RZ ;  /* 0x00000004060c7c25 */ /* 0x001fc8000f8e00ff */
[----:B------:R-:W-:Y:S01]  /*2f40*/  IMAD R13, R6, UR77, R13 ;  /* 0x0000004d060d7c24 */ /* 0x000fe2000f8e020d */
[----:B------:R-:W-:-:S03]  /*2f50*/  IADD3 R15, P0, PT, RZ, -R12, RZ ;  /* 0x8000000cff0f7210 */ /* 0x000fc60007f1e0ff */
[----:B------:R-:W-:Y:S02]  /*2f60*/  IMAD R13, R7, UR4, R13 ;  /* 0x00000004070d7c24 */ /* 0x000fe4000f8e020d */
[----:B------:R-:W-:-:S04]  /*2f70*/  IMAD.HI.U32 R12, R6, R15, RZ ;  /* 0x0000000f060c7227 */ /* 0x000fc800078e00ff */
[----:B------:R-:W-:Y:S01]  /*2f80*/  IMAD.X R17, RZ, RZ, ~R13, P0 ;  /* 0x000000ffff117224 */ /* 0x000fe200000e0e0d */
[----:B------:R-:W-:-:S03]  /*2f90*/  MOV R13, R6 ;  /* 0x00000006000d7202 */ /* 0x000fc60000000f00 */
[-C--:B------:R-:W-:Y:S02]  /*2fa0*/  IMAD R19, R7, R17.reuse, RZ ;  /* 0x0000001107137224 */ /* 0x080fe400078e02ff */
[----:B------:R-:W-:-:S04]  /*2fb0*/  IMAD.WIDE.U32 R12, P0, R6, R17, R12 ;  /* 0x00000011060c7225 */ /* 0x000fc8000780000c */
[----:B------:R-:W-:-:S04]  /*2fc0*/  IMAD.HI.U32 R17, R7, R17, RZ ;  /* 0x0000001107117227 */ /* 0x000fc800078e00ff */
[----:B------:R-:W-:-:S05]  /*2fd0*/  IMAD.HI.U32 R12, P1, R7, R15, R12 ;  /* 0x0000000f070c7227 */ /* 0x000fca000782000c */
[----:B------:R-:W-:Y:S01]  /*2fe0*/  IADD3 R13, P2, PT, R19, R12, RZ ;  /* 0x0000000c130d7210 */ /* 0x000fe20007f5e0ff */
[----:B------:R-:W-:-:S04]  /*2ff0*/  IMAD.X R12, R17, 0x1, R7, P0 ;  /* 0x00000001110c7824 */ /* 0x000fc800000e0607 */
[----:B------:R-:W-:Y:S01]  /*3000*/  IMAD.WIDE.U32 R6, R13, UR4, RZ ;  /* 0x000000040d067c25 */ /* 0x000fe2000f8e00ff */
[----:B------:R-:W-:-:S03]  /*3010*/  IADD3.X R15, PT, PT, RZ, RZ, R12, P2, P1 ;  /* 0x000000ffff0f7210 */ /* 0x000fc600017e240c */
[----:B------:R-:W-:Y:S01]  /*3020*/  IMAD R12, R13, UR77, R7 ;  /* 0x0000004d0d0c7c24 */ /* 0x000fe2000f8e0207 */
[----:B------:R-:W-:-:S03]  /*3030*/  IADD3 R7, P0, PT, RZ, -R6, RZ ;  /* 0x80000006ff077210 */ /* 0x000fc60007f1e0ff */
[----:B------:R-:W-:Y:S02]  /*3040*/  IMAD R6, R15, UR4, R12 ;  /* 0x000000040f067c24 */ /* 0x000fe4000f8e020c */
[----:B------:R-:W-:-:S03]  /*3050*/  IMAD.HI.U32 R12, R13, R7, RZ ;  /* 0x000000070d0c7227 */ /* 0x000fc600078e00ff */
[----:B------:R-:W-:-:S05]  /*3060*/  IADD3.X R6, PT, PT, RZ, ~R6, RZ, P0, !PT ;  /* 0x80000006ff067210 */ /* 0x000fca00007fe4ff */
[----:B------:R-:W-:-:S04]  /*3070*/  IMAD.WIDE.U32 R12, P0, R13, R6, R12 ;  /* 0x000000060d0c7225 */ /* 0x000fc8000780000c */
[C---:B------:R-:W-:Y:S02]  /*3080*/  IMAD R14, R15.reuse, R6, RZ ;  /* 0x000000060f0e7224 */ /* 0x040fe400078e02ff */
[----:B------:R-:W-:-:S04]  /*3090*/  IMAD.HI.U32 R13, P1, R15, R7, R12 ;  /* 0x000000070f0d7227 */ /* 0x000fc8000782000c */
[----:B------:R-:W-:Y:S02]  /*30a0*/  HFMA2 R7, -RZ, RZ, 0, 0 ;  /* 0x00000000ff077431 */ /* 0x000fe400000001ff */
[----:B------:R-:W-:Y:S01]  /*30b0*/  IMAD.HI.U32 R6, R15, R6, RZ ;  /* 0x000000060f067227 */ /* 0x000fe200078e00ff */
[----:B------:R-:W-:-:S03]  /*30c0*/  IADD3 R13, P2, PT, R14, R13, RZ ;  /* 0x0000000d0e0d7210 */ /* 0x000fc60007f5e0ff */
[----:B------:R-:W-:Y:S02]  /*30d0*/  IMAD.X R15, R6, 0x1, R15, P0 ;  /* 0x00000001060f7824 */ /* 0x000fe400000e060f */
[----:B------:R-:W-:-:S03]  /*30e0*/  IMAD.HI.U32 R6, R13, R2, RZ ;  /* 0x000000020d067227 */ /* 0x000fc600078e00ff */
[----:B------:R-:W-:Y:S01]  /*30f0*/  IADD3.X R15, PT, PT, RZ, RZ, R15, P2, P1 ;  /* 0x000000ffff0f7210 */ /* 0x000fe200017e240f */
[----:B------:R-:W-:-:S04]  /*3100*/  IMAD.WIDE.U32 R6, R13, R5, R6 ;  /* 0x000000050d067225 */ /* 0x000fc800078e0006 */
[C---:B------:R-:W-:Y:S02]  /*3110*/  IMAD R13, R15.reuse, R5, RZ ;  /* 0x000000050f0d7224 */ /* 0x040fe400078e02ff */
[----:B------:R-:W-:-:S04]  /*3120*/  IMAD.HI.U32 R6, P0, R15, R2, R6 ;  /* 0x000000020f067227 */ /* 0x000fc80007800006 */
[----:B------:R-:W-:Y:S01]  /*3130*/  IMAD.HI.U32 R12, R15, R5, RZ ;  /* 0x000000050f0c7227 */ /* 0x000fe200078e00ff */
[----:B------:R-:W-:-:S03]  /*3140*/  IADD3 R13, P1, PT, R13, R6, RZ ;  /* 0x000000060d0d7210 */ /* 0x000fc60007f3e0ff */
[----:B------:R-:W-:Y:S02]  /*3150*/  IMAD.X R12, RZ, RZ, R12, P0 ;  /* 0x000000ffff0c7224 */ /* 0x000fe400000e060c */
[----:B------:R-:W-:-:S03]  /*3160*/  IMAD.WIDE.U32 R6, R13, UR4, RZ ;  /* 0x000000040d067c25 */ /* 0x000fc6000f8e00ff */
[----:B------:R-:W-:Y:S01]  /*3170*/  IADD3.X R12, PT, PT, RZ, R12, RZ, P1, !PT ;  /* 0x0000000cff0c7210 */ /* 0x000fe20000ffe4ff */
[----:B------:R-:W-:Y:S01]  /*3180*/  IMAD R13, R13, UR77, R7 ;  /* 0x0000004d0d0d7c24 */ /* 0x000fe2000f8e0207 */
[----:B------:R-:W-:-:S03]  /*3190*/  IADD3 R6, P1, PT, -R6, R2, RZ ;  /* 0x0000000206067210 */ /* 0x000fc60007f3e1ff */
[----:B------:R-:W-:Y:S01]  /*31a0*/  IMAD R12, R12, UR4, R13 ;  /* 0x000000040c0c7c24 */ /* 0x000fe2000f8e020d */
[----:B------:R-:W-:-:S03]  /*31b0*/  ISETP.GE.U32.AND P0, PT, R6, UR4, PT ;  /* 0x0000000406007c0c */ /* 0x000fc6000bf06070 */
[----:B------:R-:W-:Y:S01]  /*31c0*/  IMAD.X R7, R5, 0x1, ~R12, P1 ;  /* 0x0000000105077824 */ /* 0x000fe200008e0e0c */
[----:B------:R-:W-:-:S04]  /*31d0*/  IADD3 R5, P1, PT, R6, -UR4, RZ ;  /* 0x8000000406057c10 */ /* 0x000fc8000ff3e0ff */
[C---:B------:R-:W-:Y:S02]  /*31e0*/  ISETP.GE.U32.AND.EX P0, PT, R7.reuse, UR77, PT, P0 ;  /* 0x0000004d07007c0c */ /* 0x040fe4000bf06100 */
[----:B------:R-:W-:Y:S02]  /*31f0*/  IADD3.X R2, PT, PT, R7, ~UR77, RZ, P1, !PT ;  /* 0x8000004d07027c10 */ /* 0x000fe40008ffe4ff */
[----:B------:R-:W-:Y:S01]  /*3200*/  SEL R5, R5, R6, P0 ;  /* 0x0000000605057207 */ /* 0x000fe20000000000 */
[----:B------:R-:W-:Y:S01]  /*3210*/  IMAD.MOV.U32 R6, RZ, RZ, R8 ;  /* 0x000000ffff067224 */ /* 0x000fe200078e0008 */
[----:B------:R-:W-:Y:S02]  /*3220*/  SEL R2, R2, R7, P0 ;  /* 0x0000000702027207 */ /* 0x000fe40000000000 */
[----:B------:R-:W-:Y:S02]  /*3230*/  ISETP.GE.U32.AND P0, PT, R5, UR4, PT ;  /* 0x0000000405007c0c */ /* 0x000fe4000bf06070 */
[----:B------:R-:W-:-:S02]  /*3240*/  ISETP.NE.U32.AND P1, PT, RZ, UR4, PT ;  /* 0x00000004ff007c0c */ /* 0x000fc4000bf25070 */
[----:B------:R-:W-:Y:S02]  /*3250*/  IADD3 R32, PT, PT, R5, -UR4, RZ ;  /* 0x8000000405207c10 */ /* 0x000fe4000fffe0ff */
[----:B------:R-:W-:Y:S02]  /*3260*/  ISETP.GE.U32.AND.EX P0, PT, R2, UR77, PT, P0 ;  /* 0x0000004d02007c0c */ /* 0x000fe4000bf06100 */
[----:B------:R-:W-:Y:S02]  /*3270*/  MOV R7, 0x0 ;  /* 0x0000000000077802 */ /* 0x000fe40000000f00 */
[----:B------:R-:W-:Y:S02]  /*3280*/  ISETP.NE.AND.EX P1, PT, RZ, UR77, PT, P1 ;  /* 0x0000004dff007c0c */ /* 0x000fe4000bf25310 */
[----:B------:R-:W-:-:S04]  /*3290*/  SEL R32, R32, R5, P0 ;  /* 0x0000000520207207 */ /* 0x000fc80000000000 */
[----:B------:R-:W-:Y:S01]  /*32a0*/  SEL R32, R32, 0xffffffff, P1 ;  /* 0xffffffff20207807 */ /* 0x000fe20000800000 */
[----:B------:R-:W-:Y:S06]  /*32b0*/  RET.REL.NODEC R6 `(_Z14gridloopsearchPdPjm) ;  /* 0xffffffcc06507950 */ /* 0x000fec0003c3ffff */
.L_x_30:
[----:B------:R-:W-:-:S00]  /*32c0*/  BRA `(.L_x_30) ;  /* 0xfffffffc00fc7947 */ /* 0x000fc0000383ffff */
[----:B------:R-:W-:-:S00]  /*32d0*/  NOP ;  /* 0x0000000000007918 */ /* 0x000fc00000000000 */
        /* <DEDUP_REMOVED lines=10> */
.L_x_32:


//--------------------- .nv.shared.reserved.0     --------------------------
	.section	.nv.shared.reserved.0,"aw",@nobits
	.weak		__nv_reservedSMEM_offset_0_alias
	.size		__nv_reservedSMEM_offset_0_alias, 0, 64
	.other		__nv_reservedSMEM_offset_0_alias,@"STO_CUDA_RESERVED_SHARED STV_DEFAULT"
__nv_reservedSMEM_offset_0_alias:
	.zero		0
	.zero		64


//--------------------- .nv.global                --------------------------
	.section	.nv.global,"aw",@nobits
	.align	4
.nv.global:
	.type		pnts,@object
	.size		pnts,(.L_6 - pnts)
pnts:
	.zero		4
.L_6:


//--------------------- .nv.constant0._Z14gridloopsearchPdPjm --------------------------
	.section	.nv.constant0._Z14gridloopsearchPdPjm,"a",@progbits
	.sectionflags	@""
	.align	4
.nv.constant0._Z14gridloopsearchPdPjm:
	.zero		920


//--------------------- SYMBOLS --------------------------

	.type		.nv.reservedSmem.offset0,@object
	.size		.nv.reservedSmem.offset0,0x4
